//
// Generated by NVIDIA NVVM Compiler
//
// Compiler Build ID: CL-36424714
// Cuda compilation tools, release 13.0, V13.0.88
// Based on NVVM 20.0.0
//

.version 9.0
.target sm_100
.address_size 64

	// .globl	_Z2tpPfS_ii

.visible .entry _Z2tpPfS_ii(
	.param .u64 .ptr .align 1 _Z2tpPfS_ii_param_0,
	.param .u64 .ptr .align 1 _Z2tpPfS_ii_param_1,
	.param .u32 _Z2tpPfS_ii_param_2,
	.param .u32 _Z2tpPfS_ii_param_3
)
{
	.reg .pred 	%p<4>;
	.reg .b32 	%r<15>;
	.reg .b32 	%f<2>;
	.reg .b64 	%rd<9>;

	ld.param.u64 	%rd1, [_Z2tpPfS_ii_param_0];
	ld.param.u64 	%rd2, [_Z2tpPfS_ii_param_1];
	ld.param.u32 	%r5, [_Z2tpPfS_ii_param_2];
	ld.param.u32 	%r4, [_Z2tpPfS_ii_param_3];
	mov.u32 	%r6, %ctaid.x;
	mov.u32 	%r7, %ntid.x;
	mov.u32 	%r8, %tid.x;
	mad.lo.s32 	%r1, %r6, %r7, %r8;
	mov.u32 	%r9, %ctaid.y;
	mov.u32 	%r10, %ntid.y;
	mov.u32 	%r11, %tid.y;
	mad.lo.s32 	%r12, %r9, %r10, %r11;
	setp.ge.s32 	%p1, %r1, %r4;
	setp.ge.s32 	%p2, %r12, %r5;
	or.pred  	%p3, %p1, %p2;
	@%p3 bra 	$L__BB0_2;
	cvta.to.global.u64 	%rd3, %rd1;
	cvta.to.global.u64 	%rd4, %rd2;
	mad.lo.s32 	%r13, %r4, %r12, %r1;
	mul.wide.s32 	%rd5, %r13, 4;
	add.s64 	%rd6, %rd3, %rd5;
	ld.global.f32 	%f1, [%rd6];
	mad.lo.s32 	%r14, %r5, %r1, %r12;
	mul.wide.s32 	%rd7, %r14, 4;
	add.s64 	%rd8, %rd4, %rd7;
	st.global.f32 	[%rd8], %f1;
$L__BB0_2:
	ret;

}
	// .globl	_Z4multPfS_S_iii
.visible .entry _Z4multPfS_S_iii(
	.param .u64 .ptr .align 1 _Z4multPfS_S_iii_param_0,
	.param .u64 .ptr .align 1 _Z4multPfS_S_iii_param_1,
	.param .u64 .ptr .align 1 _Z4multPfS_S_iii_param_2,
	.param .u32 _Z4multPfS_S_iii_param_3,
	.param .u32 _Z4multPfS_S_iii_param_4,
	.param .u32 _Z4multPfS_S_iii_param_5
)
{
	.reg .pred 	%p<13>;
	.reg .b32 	%r<41>;
	.reg .b32 	%f<68>;
	.reg .b64 	%rd<53>;

	ld.param.u64 	%rd7, [_Z4multPfS_S_iii_param_0];
	ld.param.u64 	%rd8, [_Z4multPfS_S_iii_param_1];
	ld.param.u64 	%rd6, [_Z4multPfS_S_iii_param_2];
	ld.param.u32 	%r20, [_Z4multPfS_S_iii_param_3];
	ld.param.u32 	%r18, [_Z4multPfS_S_iii_param_4];
	ld.param.u32 	%r19, [_Z4multPfS_S_iii_param_5];
	cvta.to.global.u64 	%rd1, %rd8;
	cvta.to.global.u64 	%rd2, %rd7;
	mov.u32 	%r21, %ctaid.y;
	mov.u32 	%r22, %ntid.y;
	mov.u32 	%r23, %tid.y;
	mad.lo.s32 	%r1, %r21, %r22, %r23;
	mov.u32 	%r24, %ctaid.x;
	mov.u32 	%r25, %ntid.x;
	mov.u32 	%r26, %tid.x;
	mad.lo.s32 	%r2, %r24, %r25, %r26;
	setp.ge.s32 	%p1, %r1, %r20;
	setp.ge.s32 	%p2, %r2, %r18;
	or.pred  	%p3, %p1, %p2;
	@%p3 bra 	$L__BB1_14;
	setp.lt.s32 	%p4, %r19, 1;
	mov.f32 	%f67, 0f00000000;
	@%p4 bra 	$L__BB1_13;
	mul.lo.s32 	%r3, %r19, %r1;
	and.b32  	%r4, %r19, 7;
	setp.lt.u32 	%p5, %r19, 8;
	mov.f32 	%f67, 0f00000000;
	mov.b32 	%r39, 0;
	@%p5 bra 	$L__BB1_5;
	and.b32  	%r39, %r19, 2147483640;
	neg.s32 	%r37, %r39;
	shl.b32 	%r7, %r18, 3;
	mul.wide.u32 	%rd9, %r3, 4;
	add.s64 	%rd10, %rd9, %rd2;
	add.s64 	%rd52, %rd10, 16;
	mov.f32 	%f67, 0f00000000;
	mul.wide.s32 	%rd13, %r18, 4;
	mov.u32 	%r36, %r2;
$L__BB1_4:
	.pragma "nounroll";
	ld.global.f32 	%f17, [%rd52+-16];
	mul.wide.s32 	%rd11, %r36, 4;
	add.s64 	%rd12, %rd1, %rd11;
	ld.global.f32 	%f18, [%rd12];
	fma.rn.f32 	%f19, %f17, %f18, %f67;
	ld.global.f32 	%f20, [%rd52+-12];
	add.s64 	%rd14, %rd12, %rd13;
	ld.global.f32 	%f21, [%rd14];
	fma.rn.f32 	%f22, %f20, %f21, %f19;
	ld.global.f32 	%f23, [%rd52+-8];
	add.s64 	%rd15, %rd14, %rd13;
	ld.global.f32 	%f24, [%rd15];
	fma.rn.f32 	%f25, %f23, %f24, %f22;
	ld.global.f32 	%f26, [%rd52+-4];
	add.s64 	%rd16, %rd15, %rd13;
	ld.global.f32 	%f27, [%rd16];
	fma.rn.f32 	%f28, %f26, %f27, %f25;
	ld.global.f32 	%f29, [%rd52];
	add.s64 	%rd17, %rd16, %rd13;
	ld.global.f32 	%f30, [%rd17];
	fma.rn.f32 	%f31, %f29, %f30, %f28;
	ld.global.f32 	%f32, [%rd52+4];
	add.s64 	%rd18, %rd17, %rd13;
	ld.global.f32 	%f33, [%rd18];
	fma.rn.f32 	%f34, %f32, %f33, %f31;
	ld.global.f32 	%f35, [%rd52+8];
	add.s64 	%rd19, %rd18, %rd13;
	ld.global.f32 	%f36, [%rd19];
	fma.rn.f32 	%f37, %f35, %f36, %f34;
	ld.global.f32 	%f38, [%rd52+12];
	add.s64 	%rd20, %rd19, %rd13;
	ld.global.f32 	%f39, [%rd20];
	fma.rn.f32 	%f67, %f38, %f39, %f37;
	add.s32 	%r37, %r37, 8;
	add.s32 	%r36, %r36, %r7;
	add.s64 	%rd52, %rd52, 32;
	setp.ne.s32 	%p6, %r37, 0;
	@%p6 bra 	$L__BB1_4;
$L__BB1_5:
	setp.eq.s32 	%p7, %r4, 0;
	@%p7 bra 	$L__BB1_13;
	and.b32  	%r13, %r19, 3;
	setp.lt.u32 	%p8, %r4, 4;
	@%p8 bra 	$L__BB1_8;
	add.s32 	%r28, %r39, %r3;
	mul.wide.u32 	%rd21, %r28, 4;
	add.s64 	%rd22, %rd2, %rd21;
	ld.global.f32 	%f41, [%rd22];
	mad.lo.s32 	%r29, %r39, %r18, %r2;
	mul.wide.s32 	%rd23, %r29, 4;
	add.s64 	%rd24, %rd1, %rd23;
	ld.global.f32 	%f42, [%rd24];
	fma.rn.f32 	%f43, %f41, %f42, %f67;
	cvt.u64.u32 	%rd25, %r3;
	cvt.u64.u32 	%rd26, %r39;
	add.s64 	%rd27, %rd26, %rd25;
	shl.b64 	%rd28, %rd27, 2;
	add.s64 	%rd29, %rd2, %rd28;
	ld.global.f32 	%f44, [%rd29+4];
	mul.wide.s32 	%rd30, %r18, 4;
	add.s64 	%rd31, %rd24, %rd30;
	ld.global.f32 	%f45, [%rd31];
	fma.rn.f32 	%f46, %f44, %f45, %f43;
	ld.global.f32 	%f47, [%rd29+8];
	add.s64 	%rd32, %rd31, %rd30;
	ld.global.f32 	%f48, [%rd32];
	fma.rn.f32 	%f49, %f47, %f48, %f46;
	ld.global.f32 	%f50, [%rd29+12];
	add.s64 	%rd33, %rd32, %rd30;
	ld.global.f32 	%f51, [%rd33];
	fma.rn.f32 	%f67, %f50, %f51, %f49;
	add.s32 	%r39, %r39, 4;
$L__BB1_8:
	setp.eq.s32 	%p9, %r13, 0;
	@%p9 bra 	$L__BB1_13;
	setp.eq.s32 	%p10, %r13, 1;
	@%p10 bra 	$L__BB1_11;
	add.s32 	%r30, %r39, %r3;
	mul.wide.u32 	%rd34, %r30, 4;
	add.s64 	%rd35, %rd2, %rd34;
	ld.global.f32 	%f53, [%rd35];
	mad.lo.s32 	%r31, %r39, %r18, %r2;
	mul.wide.s32 	%rd36, %r31, 4;
	add.s64 	%rd37, %rd1, %rd36;
	ld.global.f32 	%f54, [%rd37];
	fma.rn.f32 	%f55, %f53, %f54, %f67;
	cvt.u64.u32 	%rd38, %r3;
	cvt.u64.u32 	%rd39, %r39;
	add.s64 	%rd40, %rd39, %rd38;
	shl.b64 	%rd41, %rd40, 2;
	add.s64 	%rd42, %rd2, %rd41;
	ld.global.f32 	%f56, [%rd42+4];
	mul.wide.s32 	%rd43, %r18, 4;
	add.s64 	%rd44, %rd37, %rd43;
	ld.global.f32 	%f57, [%rd44];
	fma.rn.f32 	%f67, %f56, %f57, %f55;
	add.s32 	%r39, %r39, 2;
$L__BB1_11:
	and.b32  	%r32, %r19, 1;
	setp.eq.b32 	%p11, %r32, 1;
	not.pred 	%p12, %p11;
	@%p12 bra 	$L__BB1_13;
	add.s32 	%r33, %r39, %r3;
	mul.wide.u32 	%rd45, %r33, 4;
	add.s64 	%rd46, %rd2, %rd45;
	ld.global.f32 	%f58, [%rd46];
	mad.lo.s32 	%r34, %r39, %r18, %r2;
	mul.wide.s32 	%rd47, %r34, 4;
	add.s64 	%rd48, %rd1, %rd47;
	ld.global.f32 	%f59, [%rd48];
	fma.rn.f32 	%f67, %f58, %f59, %f67;
$L__BB1_13:
	mad.lo.s32 	%r35, %r18, %r1, %r2;
	cvta.to.global.u64 	%rd49, %rd6;
	mul.wide.s32 	%rd50, %r35, 4;
	add.s64 	%rd51, %rd49, %rd50;
	st.global.f32 	[%rd51], %f67;
$L__BB1_14:
	ret;

}
	// .globl	_Z7softmaxPfii
.visible .entry _Z7softmaxPfii(
	.param .u64 .ptr .align 1 _Z7softmaxPfii_param_0,
	.param .u32 _Z7softmaxPfii_param_1,
	.param .u32 _Z7softmaxPfii_param_2
)
{
	.reg .pred 	%p<29>;
	.reg .b32 	%r<108>;
	.reg .b32 	%f<366>;
	.reg .b64 	%rd<75>;

	ld.param.u64 	%rd17, [_Z7softmaxPfii_param_0];
	ld.param.u32 	%r47, [_Z7softmaxPfii_param_1];
	ld.param.u32 	%r46, [_Z7softmaxPfii_param_2];
	cvta.to.global.u64 	%rd1, %rd17;
	mov.u32 	%r48, %ctaid.y;
	mov.u32 	%r49, %ntid.y;
	mov.u32 	%r50, %tid.y;
	mad.lo.s32 	%r1, %r48, %r49, %r50;
	setp.ge.s32 	%p1, %r1, %r47;
	@%p1 bra 	$L__BB2_39;
	setp.lt.s32 	%p2, %r46, 1;
	mov.f32 	%f356, 0fE0AD78EC;
	@%p2 bra 	$L__BB2_14;
	mul.lo.s32 	%r2, %r46, %r1;
	and.b32  	%r3, %r46, 15;
	setp.lt.u32 	%p3, %r46, 16;
	mov.f32 	%f356, 0fE0AD78EC;
	mov.b32 	%r94, 0;
	@%p3 bra 	$L__BB2_5;
	and.b32  	%r94, %r46, 2147483632;
	neg.s32 	%r98, %r94;
	mul.wide.u32 	%rd18, %r2, 4;
	add.s64 	%rd19, %rd18, %rd1;
	add.s64 	%rd71, %rd19, 32;
	mov.f32 	%f356, 0fE0AD78EC;
$L__BB2_4:
	.pragma "nounroll";
	ld.global.f32 	%f30, [%rd71+-32];
	max.f32 	%f31, %f356, %f30;
	ld.global.f32 	%f32, [%rd71+-28];
	max.f32 	%f33, %f31, %f32;
	ld.global.f32 	%f34, [%rd71+-24];
	max.f32 	%f35, %f33, %f34;
	ld.global.f32 	%f36, [%rd71+-20];
	max.f32 	%f37, %f35, %f36;
	ld.global.f32 	%f38, [%rd71+-16];
	max.f32 	%f39, %f37, %f38;
	ld.global.f32 	%f40, [%rd71+-12];
	max.f32 	%f41, %f39, %f40;
	ld.global.f32 	%f42, [%rd71+-8];
	max.f32 	%f43, %f41, %f42;
	ld.global.f32 	%f44, [%rd71+-4];
	max.f32 	%f45, %f43, %f44;
	ld.global.f32 	%f46, [%rd71];
	max.f32 	%f47, %f45, %f46;
	ld.global.f32 	%f48, [%rd71+4];
	max.f32 	%f49, %f47, %f48;
	ld.global.f32 	%f50, [%rd71+8];
	max.f32 	%f51, %f49, %f50;
	ld.global.f32 	%f52, [%rd71+12];
	max.f32 	%f53, %f51, %f52;
	ld.global.f32 	%f54, [%rd71+16];
	max.f32 	%f55, %f53, %f54;
	ld.global.f32 	%f56, [%rd71+20];
	max.f32 	%f57, %f55, %f56;
	ld.global.f32 	%f58, [%rd71+24];
	max.f32 	%f59, %f57, %f58;
	ld.global.f32 	%f60, [%rd71+28];
	max.f32 	%f356, %f59, %f60;
	add.s32 	%r98, %r98, 16;
	add.s64 	%rd71, %rd71, 64;
	setp.eq.s32 	%p4, %r98, 0;
	@%p4 bra 	$L__BB2_5;
	bra.uni 	$L__BB2_4;
$L__BB2_5:
	setp.eq.s32 	%p5, %r3, 0;
	@%p5 bra 	$L__BB2_14;
	and.b32  	%r7, %r46, 7;
	setp.lt.u32 	%p6, %r3, 8;
	@%p6 bra 	$L__BB2_8;
	add.s32 	%r52, %r94, %r2;
	mul.wide.u32 	%rd20, %r52, 4;
	add.s64 	%rd21, %rd1, %rd20;
	ld.global.f32 	%f62, [%rd21];
	max.f32 	%f63, %f356, %f62;
	cvt.u64.u32 	%rd22, %r2;
	cvt.u64.u32 	%rd23, %r94;
	add.s64 	%rd24, %rd23, %rd22;
	shl.b64 	%rd25, %rd24, 2;
	add.s64 	%rd26, %rd1, %rd25;
	ld.global.f32 	%f64, [%rd26+4];
	max.f32 	%f65, %f63, %f64;
	ld.global.f32 	%f66, [%rd26+8];
	max.f32 	%f67, %f65, %f66;
	ld.global.f32 	%f68, [%rd26+12];
	max.f32 	%f69, %f67, %f68;
	ld.global.f32 	%f70, [%rd26+16];
	max.f32 	%f71, %f69, %f70;
	ld.global.f32 	%f72, [%rd26+20];
	max.f32 	%f73, %f71, %f72;
	ld.global.f32 	%f74, [%rd26+24];
	max.f32 	%f75, %f73, %f74;
	ld.global.f32 	%f76, [%rd26+28];
	max.f32 	%f356, %f75, %f76;
	add.s32 	%r94, %r94, 8;
$L__BB2_8:
	setp.eq.s32 	%p7, %r7, 0;
	@%p7 bra 	$L__BB2_14;
	and.b32  	%r10, %r46, 3;
	setp.lt.u32 	%p8, %r7, 4;
	@%p8 bra 	$L__BB2_11;
	add.s32 	%r53, %r94, %r2;
	mul.wide.u32 	%rd27, %r53, 4;
	add.s64 	%rd28, %rd1, %rd27;
	ld.global.f32 	%f78, [%rd28];
	max.f32 	%f79, %f356, %f78;
	cvt.u64.u32 	%rd29, %r2;
	cvt.u64.u32 	%rd30, %r94;
	add.s64 	%rd31, %rd30, %rd29;
	shl.b64 	%rd32, %rd31, 2;
	add.s64 	%rd33, %rd1, %rd32;
	ld.global.f32 	%f80, [%rd33+4];
	max.f32 	%f81, %f79, %f80;
	ld.global.f32 	%f82, [%rd33+8];
	max.f32 	%f83, %f81, %f82;
	ld.global.f32 	%f84, [%rd33+12];
	max.f32 	%f356, %f83, %f84;
	add.s32 	%r94, %r94, 4;
$L__BB2_11:
	setp.eq.s32 	%p9, %r10, 0;
	@%p9 bra 	$L__BB2_14;
	add.s32 	%r54, %r94, %r2;
	mul.wide.u32 	%rd34, %r54, 4;
	add.s64 	%rd70, %rd1, %rd34;
	neg.s32 	%r97, %r10;
$L__BB2_13:
	.pragma "nounroll";
	ld.global.f32 	%f85, [%rd70];
	max.f32 	%f356, %f356, %f85;
	add.s64 	%rd70, %rd70, 4;
	add.s32 	%r97, %r97, 1;
	setp.ne.s32 	%p10, %r97, 0;
	@%p10 bra 	$L__BB2_13;
$L__BB2_14:
	setp.lt.s32 	%p11, %r46, 1;
	mov.f32 	%f364, 0f00000000;
	@%p11 bra 	$L__BB2_26;
	mul.lo.s32 	%r16, %r46, %r1;
	and.b32  	%r17, %r46, 7;
	setp.lt.u32 	%p12, %r46, 8;
	mov.f32 	%f364, 0f00000000;
	mov.b32 	%r99, 0;
	@%p12 bra 	$L__BB2_18;
	and.b32  	%r99, %r46, 2147483640;
	neg.s32 	%r102, %r99;
	mul.wide.u32 	%rd35, %r16, 4;
	add.s64 	%rd36, %rd35, %rd1;
	add.s64 	%rd72, %rd36, 16;
	mov.f32 	%f364, 0f00000000;
$L__BB2_17:
	.pragma "nounroll";
	ld.global.f32 	%f90, [%rd72+-16];
	sub.f32 	%f91, %f90, %f356;
	fma.rn.f32 	%f92, %f91, 0f3BBB989D, 0f3F000000;
	cvt.sat.f32.f32 	%f93, %f92;
	mov.f32 	%f94, 0f4B400001;
	mov.f32 	%f95, 0f437C0000;
	fma.rm.f32 	%f96, %f93, %f95, %f94;
	add.f32 	%f97, %f96, 0fCB40007F;
	neg.f32 	%f98, %f97;
	fma.rn.f32 	%f99, %f91, 0f3FB8AA3B, %f98;
	fma.rn.f32 	%f100, %f91, 0f32A57060, %f99;
	mov.b32 	%r56, %f96;
	shl.b32 	%r57, %r56, 23;
	mov.b32 	%f101, %r57;
	ex2.approx.ftz.f32 	%f102, %f100;
	mul.f32 	%f103, %f102, %f101;
	st.global.f32 	[%rd72+-16], %f103;
	add.f32 	%f104, %f364, %f103;
	ld.global.f32 	%f105, [%rd72+-12];
	sub.f32 	%f106, %f105, %f356;
	fma.rn.f32 	%f107, %f106, 0f3BBB989D, 0f3F000000;
	cvt.sat.f32.f32 	%f108, %f107;
	fma.rm.f32 	%f109, %f108, %f95, %f94;
	add.f32 	%f110, %f109, 0fCB40007F;
	neg.f32 	%f111, %f110;
	fma.rn.f32 	%f112, %f106, 0f3FB8AA3B, %f111;
	fma.rn.f32 	%f113, %f106, 0f32A57060, %f112;
	mov.b32 	%r58, %f109;
	shl.b32 	%r59, %r58, 23;
	mov.b32 	%f114, %r59;
	ex2.approx.ftz.f32 	%f115, %f113;
	mul.f32 	%f116, %f115, %f114;
	st.global.f32 	[%rd72+-12], %f116;
	add.f32 	%f117, %f104, %f116;
	ld.global.f32 	%f118, [%rd72+-8];
	sub.f32 	%f119, %f118, %f356;
	fma.rn.f32 	%f120, %f119, 0f3BBB989D, 0f3F000000;
	cvt.sat.f32.f32 	%f121, %f120;
	fma.rm.f32 	%f122, %f121, %f95, %f94;
	add.f32 	%f123, %f122, 0fCB40007F;
	neg.f32 	%f124, %f123;
	fma.rn.f32 	%f125, %f119, 0f3FB8AA3B, %f124;
	fma.rn.f32 	%f126, %f119, 0f32A57060, %f125;
	mov.b32 	%r60, %f122;
	shl.b32 	%r61, %r60, 23;
	mov.b32 	%f127, %r61;
	ex2.approx.ftz.f32 	%f128, %f126;
	mul.f32 	%f129, %f128, %f127;
	st.global.f32 	[%rd72+-8], %f129;
	add.f32 	%f130, %f117, %f129;
	ld.global.f32 	%f131, [%rd72+-4];
	sub.f32 	%f132, %f131, %f356;
	fma.rn.f32 	%f133, %f132, 0f3BBB989D, 0f3F000000;
	cvt.sat.f32.f32 	%f134, %f133;
	fma.rm.f32 	%f135, %f134, %f95, %f94;
	add.f32 	%f136, %f135, 0fCB40007F;
	neg.f32 	%f137, %f136;
	fma.rn.f32 	%f138, %f132, 0f3FB8AA3B, %f137;
	fma.rn.f32 	%f139, %f132, 0f32A57060, %f138;
	mov.b32 	%r62, %f135;
	shl.b32 	%r63, %r62, 23;
	mov.b32 	%f140, %r63;
	ex2.approx.ftz.f32 	%f141, %f139;
	mul.f32 	%f142, %f141, %f140;
	st.global.f32 	[%rd72+-4], %f142;
	add.f32 	%f143, %f130, %f142;
	ld.global.f32 	%f144, [%rd72];
	sub.f32 	%f145, %f144, %f356;
	fma.rn.f32 	%f146, %f145, 0f3BBB989D, 0f3F000000;
	cvt.sat.f32.f32 	%f147, %f146;
	fma.rm.f32 	%f148, %f147, %f95, %f94;
	add.f32 	%f149, %f148, 0fCB40007F;
	neg.f32 	%f150, %f149;
	fma.rn.f32 	%f151, %f145, 0f3FB8AA3B, %f150;
	fma.rn.f32 	%f152, %f145, 0f32A57060, %f151;
	mov.b32 	%r64, %f148;
	shl.b32 	%r65, %r64, 23;
	mov.b32 	%f153, %r65;
	ex2.approx.ftz.f32 	%f154, %f152;
	mul.f32 	%f155, %f154, %f153;
	st.global.f32 	[%rd72], %f155;
	add.f32 	%f156, %f143, %f155;
	ld.global.f32 	%f157, [%rd72+4];
	sub.f32 	%f158, %f157, %f356;
	fma.rn.f32 	%f159, %f158, 0f3BBB989D, 0f3F000000;
	cvt.sat.f32.f32 	%f160, %f159;
	fma.rm.f32 	%f161, %f160, %f95, %f94;
	add.f32 	%f162, %f161, 0fCB40007F;
	neg.f32 	%f163, %f162;
	fma.rn.f32 	%f164, %f158, 0f3FB8AA3B, %f163;
	fma.rn.f32 	%f165, %f158, 0f32A57060, %f164;
	mov.b32 	%r66, %f161;
	shl.b32 	%r67, %r66, 23;
	mov.b32 	%f166, %r67;
	ex2.approx.ftz.f32 	%f167, %f165;
	mul.f32 	%f168, %f167, %f166;
	st.global.f32 	[%rd72+4], %f168;
	add.f32 	%f169, %f156, %f168;
	ld.global.f32 	%f170, [%rd72+8];
	sub.f32 	%f171, %f170, %f356;
	fma.rn.f32 	%f172, %f171, 0f3BBB989D, 0f3F000000;
	cvt.sat.f32.f32 	%f173, %f172;
	fma.rm.f32 	%f174, %f173, %f95, %f94;
	add.f32 	%f175, %f174, 0fCB40007F;
	neg.f32 	%f176, %f175;
	fma.rn.f32 	%f177, %f171, 0f3FB8AA3B, %f176;
	fma.rn.f32 	%f178, %f171, 0f32A57060, %f177;
	mov.b32 	%r68, %f174;
	shl.b32 	%r69, %r68, 23;
	mov.b32 	%f179, %r69;
	ex2.approx.ftz.f32 	%f180, %f178;
	mul.f32 	%f181, %f180, %f179;
	st.global.f32 	[%rd72+8], %f181;
	add.f32 	%f182, %f169, %f181;
	ld.global.f32 	%f183, [%rd72+12];
	sub.f32 	%f184, %f183, %f356;
	fma.rn.f32 	%f185, %f184, 0f3BBB989D, 0f3F000000;
	cvt.sat.f32.f32 	%f186, %f185;
	fma.rm.f32 	%f187, %f186, %f95, %f94;
	add.f32 	%f188, %f187, 0fCB40007F;
	neg.f32 	%f189, %f188;
	fma.rn.f32 	%f190, %f184, 0f3FB8AA3B, %f189;
	fma.rn.f32 	%f191, %f184, 0f32A57060, %f190;
	mov.b32 	%r70, %f187;
	shl.b32 	%r71, %r70, 23;
	mov.b32 	%f192, %r71;
	ex2.approx.ftz.f32 	%f193, %f191;
	mul.f32 	%f194, %f193, %f192;
	st.global.f32 	[%rd72+12], %f194;
	add.f32 	%f364, %f182, %f194;
	add.s32 	%r102, %r102, 8;
	add.s64 	%rd72, %rd72, 32;
	setp.eq.s32 	%p13, %r102, 0;
	@%p13 bra 	$L__BB2_18;
	bra.uni 	$L__BB2_17;
$L__BB2_18:
	setp.eq.s32 	%p14, %r17, 0;
	@%p14 bra 	$L__BB2_26;
	and.b32  	%r23, %r46, 3;
	setp.lt.u32 	%p15, %r17, 4;
	@%p15 bra 	$L__BB2_21;
	add.s32 	%r72, %r99, %r16;
	mul.wide.u32 	%rd37, %r72, 4;
	add.s64 	%rd38, %rd1, %rd37;
	ld.global.f32 	%f196, [%rd38];
	sub.f32 	%f197, %f196, %f356;
	fma.rn.f32 	%f198, %f197, 0f3BBB989D, 0f3F000000;
	cvt.sat.f32.f32 	%f199, %f198;
	mov.f32 	%f200, 0f4B400001;
	mov.f32 	%f201, 0f437C0000;
	fma.rm.f32 	%f202, %f199, %f201, %f200;
	add.f32 	%f203, %f202, 0fCB40007F;
	neg.f32 	%f204, %f203;
	fma.rn.f32 	%f205, %f197, 0f3FB8AA3B, %f204;
	fma.rn.f32 	%f206, %f197, 0f32A57060, %f205;
	mov.b32 	%r73, %f202;
	shl.b32 	%r74, %r73, 23;
	mov.b32 	%f207, %r74;
	ex2.approx.ftz.f32 	%f208, %f206;
	mul.f32 	%f209, %f208, %f207;
	st.global.f32 	[%rd38], %f209;
	add.f32 	%f210, %f364, %f209;
	cvt.u64.u32 	%rd39, %r16;
	cvt.u64.u32 	%rd40, %r99;
	add.s64 	%rd41, %rd40, %rd39;
	shl.b64 	%rd42, %rd41, 2;
	add.s64 	%rd43, %rd1, %rd42;
	ld.global.f32 	%f211, [%rd43+4];
	sub.f32 	%f212, %f211, %f356;
	fma.rn.f32 	%f213, %f212, 0f3BBB989D, 0f3F000000;
	cvt.sat.f32.f32 	%f214, %f213;
	fma.rm.f32 	%f215, %f214, %f201, %f200;
	add.f32 	%f216, %f215, 0fCB40007F;
	neg.f32 	%f217, %f216;
	fma.rn.f32 	%f218, %f212, 0f3FB8AA3B, %f217;
	fma.rn.f32 	%f219, %f212, 0f32A57060, %f218;
	mov.b32 	%r75, %f215;
	shl.b32 	%r76, %r75, 23;
	mov.b32 	%f220, %r76;
	ex2.approx.ftz.f32 	%f221, %f219;
	mul.f32 	%f222, %f221, %f220;
	st.global.f32 	[%rd43+4], %f222;
	add.f32 	%f223, %f210, %f222;
	ld.global.f32 	%f224, [%rd43+8];
	sub.f32 	%f225, %f224, %f356;
	fma.rn.f32 	%f226, %f225, 0f3BBB989D, 0f3F000000;
	cvt.sat.f32.f32 	%f227, %f226;
	fma.rm.f32 	%f228, %f227, %f201, %f200;
	add.f32 	%f229, %f228, 0fCB40007F;
	neg.f32 	%f230, %f229;
	fma.rn.f32 	%f231, %f225, 0f3FB8AA3B, %f230;
	fma.rn.f32 	%f232, %f225, 0f32A57060, %f231;
	mov.b32 	%r77, %f228;
	shl.b32 	%r78, %r77, 23;
	mov.b32 	%f233, %r78;
	ex2.approx.ftz.f32 	%f234, %f232;
	mul.f32 	%f235, %f234, %f233;
	st.global.f32 	[%rd43+8], %f235;
	add.f32 	%f236, %f223, %f235;
	ld.global.f32 	%f237, [%rd43+12];
	sub.f32 	%f238, %f237, %f356;
	fma.rn.f32 	%f239, %f238, 0f3BBB989D, 0f3F000000;
	cvt.sat.f32.f32 	%f240, %f239;
	fma.rm.f32 	%f241, %f240, %f201, %f200;
	add.f32 	%f242, %f241, 0fCB40007F;
	neg.f32 	%f243, %f242;
	fma.rn.f32 	%f244, %f238, 0f3FB8AA3B, %f243;
	fma.rn.f32 	%f245, %f238, 0f32A57060, %f244;
	mov.b32 	%r79, %f241;
	shl.b32 	%r80, %r79, 23;
	mov.b32 	%f246, %r80;
	ex2.approx.ftz.f32 	%f247, %f245;
	mul.f32 	%f248, %f247, %f246;
	st.global.f32 	[%rd43+12], %f248;
	add.f32 	%f364, %f236, %f248;
	add.s32 	%r99, %r99, 4;
$L__BB2_21:
	setp.eq.s32 	%p16, %r23, 0;
	@%p16 bra 	$L__BB2_26;
	setp.eq.s32 	%p17, %r23, 1;
	@%p17 bra 	$L__BB2_24;
	add.s32 	%r81, %r99, %r16;
	mul.wide.u32 	%rd44, %r81, 4;
	add.s64 	%rd45, %rd1, %rd44;
	ld.global.f32 	%f250, [%rd45];
	sub.f32 	%f251, %f250, %f356;
	fma.rn.f32 	%f252, %f251, 0f3BBB989D, 0f3F000000;
	cvt.sat.f32.f32 	%f253, %f252;
	mov.f32 	%f254, 0f4B400001;
	mov.f32 	%f255, 0f437C0000;
	fma.rm.f32 	%f256, %f253, %f255, %f254;
	add.f32 	%f257, %f256, 0fCB40007F;
	neg.f32 	%f258, %f257;
	fma.rn.f32 	%f259, %f251, 0f3FB8AA3B, %f258;
	fma.rn.f32 	%f260, %f251, 0f32A57060, %f259;
	mov.b32 	%r82, %f256;
	shl.b32 	%r83, %r82, 23;
	mov.b32 	%f261, %r83;
	ex2.approx.ftz.f32 	%f262, %f260;
	mul.f32 	%f263, %f262, %f261;
	st.global.f32 	[%rd45], %f263;
	add.f32 	%f264, %f364, %f263;
	cvt.u64.u32 	%rd46, %r16;
	cvt.u64.u32 	%rd47, %r99;
	add.s64 	%rd48, %rd47, %rd46;
	shl.b64 	%rd49, %rd48, 2;
	add.s64 	%rd50, %rd1, %rd49;
	ld.global.f32 	%f265, [%rd50+4];
	sub.f32 	%f266, %f265, %f356;
	fma.rn.f32 	%f267, %f266, 0f3BBB989D, 0f3F000000;
	cvt.sat.f32.f32 	%f268, %f267;
	fma.rm.f32 	%f269, %f268, %f255, %f254;
	add.f32 	%f270, %f269, 0fCB40007F;
	neg.f32 	%f271, %f270;
	fma.rn.f32 	%f272, %f266, 0f3FB8AA3B, %f271;
	fma.rn.f32 	%f273, %f266, 0f32A57060, %f272;
	mov.b32 	%r84, %f269;
	shl.b32 	%r85, %r84, 23;
	mov.b32 	%f274, %r85;
	ex2.approx.ftz.f32 	%f275, %f273;
	mul.f32 	%f276, %f275, %f274;
	st.global.f32 	[%rd50+4], %f276;
	add.f32 	%f364, %f264, %f276;
	add.s32 	%r99, %r99, 2;
$L__BB2_24:
	and.b32  	%r86, %r46, 1;
	setp.eq.b32 	%p18, %r86, 1;
	not.pred 	%p19, %p18;
	@%p19 bra 	$L__BB2_26;
	add.s32 	%r87, %r99, %r16;
	mul.wide.u32 	%rd51, %r87, 4;
	add.s64 	%rd52, %rd1, %rd51;
	ld.global.f32 	%f277, [%rd52];
	sub.f32 	%f278, %f277, %f356;
	fma.rn.f32 	%f279, %f278, 0f3BBB989D, 0f3F000000;
	cvt.sat.f32.f32 	%f280, %f279;
	mov.f32 	%f281, 0f4B400001;
	mov.f32 	%f282, 0f437C0000;
	fma.rm.f32 	%f283, %f280, %f282, %f281;
	add.f32 	%f284, %f283, 0fCB40007F;
	neg.f32 	%f285, %f284;
	fma.rn.f32 	%f286, %f278, 0f3FB8AA3B, %f285;
	fma.rn.f32 	%f287, %f278, 0f32A57060, %f286;
	mov.b32 	%r88, %f283;
	shl.b32 	%r89, %r88, 23;
	mov.b32 	%f288, %r89;
	ex2.approx.ftz.f32 	%f289, %f287;
	mul.f32 	%f290, %f289, %f288;
	st.global.f32 	[%rd52], %f290;
	add.f32 	%f364, %f364, %f290;
$L__BB2_26:
	setp.lt.s32 	%p20, %r46, 1;
	@%p20 bra 	$L__BB2_39;
	mul.lo.s32 	%r28, %r46, %r1;
	and.b32  	%r29, %r46, 15;
	setp.lt.u32 	%p21, %r46, 16;
	mov.b32 	%r104, 0;
	@%p21 bra 	$L__BB2_30;
	and.b32  	%r104, %r46, 2147483632;
	neg.s32 	%r103, %r104;
	mul.wide.u32 	%rd53, %r28, 4;
	add.s64 	%rd54, %rd53, %rd1;
	add.s64 	%rd73, %rd54, 32;
$L__BB2_29:
	.pragma "nounroll";
	ld.global.f32 	%f291, [%rd73+-32];
	div.rn.f32 	%f292, %f291, %f364;
	st.global.f32 	[%rd73+-32], %f292;
	ld.global.f32 	%f293, [%rd73+-28];
	div.rn.f32 	%f294, %f293, %f364;
	st.global.f32 	[%rd73+-28], %f294;
	ld.global.f32 	%f295, [%rd73+-24];
	div.rn.f32 	%f296, %f295, %f364;
	st.global.f32 	[%rd73+-24], %f296;
	ld.global.f32 	%f297, [%rd73+-20];
	div.rn.f32 	%f298, %f297, %f364;
	st.global.f32 	[%rd73+-20], %f298;
	ld.global.f32 	%f299, [%rd73+-16];
	div.rn.f32 	%f300, %f299, %f364;
	st.global.f32 	[%rd73+-16], %f300;
	ld.global.f32 	%f301, [%rd73+-12];
	div.rn.f32 	%f302, %f301, %f364;
	st.global.f32 	[%rd73+-12], %f302;
	ld.global.f32 	%f303, [%rd73+-8];
	div.rn.f32 	%f304, %f303, %f364;
	st.global.f32 	[%rd73+-8], %f304;
	ld.global.f32 	%f305, [%rd73+-4];
	div.rn.f32 	%f306, %f305, %f364;
	st.global.f32 	[%rd73+-4], %f306;
	ld.global.f32 	%f307, [%rd73];
	div.rn.f32 	%f308, %f307, %f364;
	st.global.f32 	[%rd73], %f308;
	ld.global.f32 	%f309, [%rd73+4];
	div.rn.f32 	%f310, %f309, %f364;
	st.global.f32 	[%rd73+4], %f310;
	ld.global.f32 	%f311, [%rd73+8];
	div.rn.f32 	%f312, %f311, %f364;
	st.global.f32 	[%rd73+8], %f312;
	ld.global.f32 	%f313, [%rd73+12];
	div.rn.f32 	%f314, %f313, %f364;
	st.global.f32 	[%rd73+12], %f314;
	ld.global.f32 	%f315, [%rd73+16];
	div.rn.f32 	%f316, %f315, %f364;
	st.global.f32 	[%rd73+16], %f316;
	ld.global.f32 	%f317, [%rd73+20];
	div.rn.f32 	%f318, %f317, %f364;
	st.global.f32 	[%rd73+20], %f318;
	ld.global.f32 	%f319, [%rd73+24];
	div.rn.f32 	%f320, %f319, %f364;
	st.global.f32 	[%rd73+24], %f320;
	ld.global.f32 	%f321, [%rd73+28];
	div.rn.f32 	%f322, %f321, %f364;
	st.global.f32 	[%rd73+28], %f322;
	add.s32 	%r103, %r103, 16;
	add.s64 	%rd73, %rd73, 64;
	setp.ne.s32 	%p22, %r103, 0;
	@%p22 bra 	$L__BB2_29;
$L__BB2_30:
	setp.eq.s32 	%p23, %r29, 0;
	@%p23 bra 	$L__BB2_39;
	and.b32  	%r37, %r46, 7;
	setp.lt.u32 	%p24, %r29, 8;
	@%p24 bra 	$L__BB2_33;
	add.s32 	%r91, %r104, %r28;
	mul.wide.u32 	%rd55, %r91, 4;
	add.s64 	%rd56, %rd1, %rd55;
	ld.global.f32 	%f323, [%rd56];
	div.rn.f32 	%f324, %f323, %f364;
	st.global.f32 	[%rd56], %f324;
	cvt.u64.u32 	%rd57, %r28;
	cvt.u64.u32 	%rd58, %r104;
	add.s64 	%rd59, %rd58, %rd57;
	shl.b64 	%rd60, %rd59, 2;
	add.s64 	%rd61, %rd1, %rd60;
	ld.global.f32 	%f325, [%rd61+4];
	div.rn.f32 	%f326, %f325, %f364;
	st.global.f32 	[%rd61+4], %f326;
	ld.global.f32 	%f327, [%rd61+8];
	div.rn.f32 	%f328, %f327, %f364;
	st.global.f32 	[%rd61+8], %f328;
	ld.global.f32 	%f329, [%rd61+12];
	div.rn.f32 	%f330, %f329, %f364;
	st.global.f32 	[%rd61+12], %f330;
	ld.global.f32 	%f331, [%rd61+16];
	div.rn.f32 	%f332, %f331, %f364;
	st.global.f32 	[%rd61+16], %f332;
	ld.global.f32 	%f333, [%rd61+20];
	div.rn.f32 	%f334, %f333, %f364;
	st.global.f32 	[%rd61+20], %f334;
	ld.global.f32 	%f335, [%rd61+24];
	div.rn.f32 	%f336, %f335, %f364;
	st.global.f32 	[%rd61+24], %f336;
	ld.global.f32 	%f337, [%rd61+28];
	div.rn.f32 	%f338, %f337, %f364;
	st.global.f32 	[%rd61+28], %f338;
	add.s32 	%r104, %r104, 8;
$L__BB2_33:
	setp.eq.s32 	%p25, %r37, 0;
	@%p25 bra 	$L__BB2_39;
	and.b32  	%r40, %r46, 3;
	setp.lt.u32 	%p26, %r37, 4;
	@%p26 bra 	$L__BB2_36;
	add.s32 	%r92, %r104, %r28;
	mul.wide.u32 	%rd62, %r92, 4;
	add.s64 	%rd63, %rd1, %rd62;
	ld.global.f32 	%f339, [%rd63];
	div.rn.f32 	%f340, %f339, %f364;
	st.global.f32 	[%rd63], %f340;
	cvt.u64.u32 	%rd64, %r28;
	cvt.u64.u32 	%rd65, %r104;
	add.s64 	%rd66, %rd65, %rd64;
	shl.b64 	%rd67, %rd66, 2;
	add.s64 	%rd68, %rd1, %rd67;
	ld.global.f32 	%f341, [%rd68+4];
	div.rn.f32 	%f342, %f341, %f364;
	st.global.f32 	[%rd68+4], %f342;
	ld.global.f32 	%f343, [%rd68+8];
	div.rn.f32 	%f344, %f343, %f364;
	st.global.f32 	[%rd68+8], %f344;
	ld.global.f32 	%f345, [%rd68+12];
	div.rn.f32 	%f346, %f345, %f364;
	st.global.f32 	[%rd68+12], %f346;
	add.s32 	%r104, %r104, 4;
$L__BB2_36:
	setp.eq.s32 	%p27, %r40, 0;
	@%p27 bra 	$L__BB2_39;
	add.s32 	%r93, %r104, %r28;
	mul.wide.u32 	%rd69, %r93, 4;
	add.s64 	%rd74, %rd1, %rd69;
	neg.s32 	%r107, %r40;
$L__BB2_38:
	.pragma "nounroll";
	ld.global.f32 	%f347, [%rd74];
	div.rn.f32 	%f348, %f347, %f364;
	st.global.f32 	[%rd74], %f348;
	add.s64 	%rd74, %rd74, 4;
	add.s32 	%r107, %r107, 1;
	setp.ne.s32 	%p28, %r107, 0;
	@%p28 bra 	$L__BB2_38;
$L__BB2_39:
	ret;

}


// ===== COMPILED SASS (sm_100) =====

	.target	sm_100

	.elftype	@"ET_EXEC"


//--------------------- .note.nv.tkinfo           --------------------------
	.section	.note.nv.tkinfo,"",@"SHT_NOTE"
	.sectionflags	@"SHF_NOTE_NV_TKINFO"
	.tkinfo
        /*0018*/ 	.word	0x00000002
        /*0030*/ 	.string	""
        /*0030*/ 	.string	"ptxas"
        /*0030*/ 	.string	"Cuda compilation tools, release 13.0, V13.0.88"
        /*0030*/ 	.string	"Build cuda_13.0.r13.0/compiler.36424714_0"
        /*0030*/ 	.string	"-arch sm_100 -m 64 "



//--------------------- .note.nv.cuinfo           --------------------------
	.section	.note.nv.cuinfo,"",@"SHT_NOTE"
	.sectionflags	@"SHF_NOTE_NV_CUINFO"
        /*0018*/ 	.short	0x0002
        /*001a*/ 	.short	0x0064
        /*001c*/ 	.short	0x0082
	.zero		2


//--------------------- .nv.info                  --------------------------
	.section	.nv.info,"",@"SHT_CUDA_INFO"
	.align	4


	//----- nvinfo : EIATTR_REGCOUNT
	.align		4
        /*0000*/ 	.byte	0x04, 0x2f
        /*0002*/ 	.short	(.L_1 - .L_0)
	.align		4
.L_0:
        /*0004*/ 	.word	index@(_Z2tpPfS_ii)
        /*0008*/ 	.word	0x0000000a


	//----- nvinfo : EIATTR_FRAME_SIZE
	.align		4
.L_1:
        /*000c*/ 	.byte	0x04, 0x11
        /*000e*/ 	.short	(.L_3 - .L_2)
	.align		4
.L_2:
        /*0010*/ 	.word	index@(_Z2tpPfS_ii)
        /*0014*/ 	.word	0x00000000


	//----- nvinfo : EIATTR_REGCOUNT
	.align		4
.L_3:
        /*0018*/ 	.byte	0x04, 0x2f
        /*001a*/ 	.short	(.L_5 - .L_4)
	.align		4
.L_4:
        /*001c*/ 	.word	index@(_Z4multPfS_S_iii)
        /*0020*/ 	.word	0x00000020


	//----- nvinfo : EIATTR_FRAME_SIZE
	.align		4
.L_5:
        /*0024*/ 	.byte	0x04, 0x11
        /*0026*/ 	.short	(.L_7 - .L_6)
	.align		4
.L_6:
        /*0028*/ 	.word	index@(_Z4multPfS_S_iii)
        /*002c*/ 	.word	0x00000000


	//----- nvinfo : EIATTR_REGCOUNT
	.align		4
.L_7:
        /*0030*/ 	.byte	0x04, 0x2f
        /*0032*/ 	.short	(.L_9 - .L_8)
	.align		4
.L_8:
        /*0034*/ 	.word	index@(_Z7softmaxPfii)
        /*0038*/ 	.word	0x0000001e


	//----- nvinfo : EIATTR_FRAME_SIZE
	.align		4
.L_9:
        /*003c*/ 	.byte	0x04, 0x11
        /*003e*/ 	.short	(.L_11 - .L_10)
	.align		4
.L_10:
        /*0040*/ 	.word	index@($__internal_0_$__cuda_sm3x_div_rn_noftz_f32_slowpath)
        /*0044*/ 	.word	0x00000000


	//----- nvinfo : EIATTR_FRAME_SIZE
	.align		4
.L_11:
        /*0048*/ 	.byte	0x04, 0x11
        /*004a*/ 	.short	(.L_13 - .L_12)
	.align		4
.L_12:
        /*004c*/ 	.word	index@(_Z7softmaxPfii)
        /*0050*/ 	.word	0x00000000


	//----- nvinfo : EIATTR_MIN_STACK_SIZE
	.align		4
.L_13:
        /*0054*/ 	.byte	0x04, 0x12
        /*0056*/ 	.short	(.L_15 - .L_14)
	.align		4
.L_14:
        /*0058*/ 	.word	index@(_Z7softmaxPfii)
        /*005c*/ 	.word	0x00000000


	//----- nvinfo : EIATTR_MIN_STACK_SIZE
	.align		4
.L_15:
        /*0060*/ 	.byte	0x04, 0x12
        /*0062*/ 	.short	(.L_17 - .L_16)
	.align		4
.L_16:
        /*0064*/ 	.word	index@(_Z4multPfS_S_iii)
        /*0068*/ 	.word	0x00000000


	//----- nvinfo : EIATTR_MIN_STACK_SIZE
	.align		4
.L_17:
        /*006c*/ 	.byte	0x04, 0x12
        /*006e*/ 	.short	(.L_19 - .L_18)
	.align		4
.L_18:
        /*0070*/ 	.word	index@(_Z2tpPfS_ii)
        /*0074*/ 	.word	0x00000000
.L_19:


//--------------------- .nv.compat                --------------------------
	.section	.nv.compat,"",@"SHT_CUDA_COMPAT_INFO"
	.align	4
        /*0000*/ 	.byte	0x02, 0x09, 0x00, 0x00, 0x02, 0x02, 0x01, 0x00, 0x02, 0x05, 0x05, 0x00, 0x03, 0x07, 0x01, 0x01
        /*0010*/ 	.byte	0x02, 0x03, 0x00, 0x00, 0x02, 0x06, 0x01, 0x00, 0x04, 0x0b, 0x08, 0x00, 0x01, 0x00, 0x00, 0x00
        /*0020*/ 	.byte	0x00, 0x00, 0x00, 0x00


//--------------------- .nv.info._Z7softmaxPfii   --------------------------
	.section	.nv.info._Z7softmaxPfii,"",@"SHT_CUDA_INFO"
	.sectionflags	@""
	.align	4


	//----- nvinfo : EIATTR_CUDA_API_VERSION
	.align		4
        /*0000*/ 	.byte	0x04, 0x37
        /*0002*/ 	.short	(.L_21 - .L_20)
.L_20:
        /*0004*/ 	.word	0x00000082


	//----- nvinfo : EIATTR_KPARAM_INFO
	.align		4
.L_21:
        /*0008*/ 	.byte	0x04, 0x17
        /*000a*/ 	.short	(.L_23 - .L_22)
.L_22:
        /*000c*/ 	.word	0x00000000
        /*0010*/ 	.short	0x0002
        /*0012*/ 	.short	0x000c
        /*0014*/ 	.byte	0x00, 0xf0, 0x11, 0x00


	//----- nvinfo : EIATTR_KPARAM_INFO
	.align		4
.L_23:
        /*0018*/ 	.byte	0x04, 0x17
        /*001a*/ 	.short	(.L_25 - .L_24)
.L_24:
        /*001c*/ 	.word	0x00000000
        /*0020*/ 	.short	0x0001
        /*0022*/ 	.short	0x0008
        /*0024*/ 	.byte	0x00, 0xf0, 0x11, 0x00


	//----- nvinfo : EIATTR_KPARAM_INFO
	.align		4
.L_25:
        /*0028*/ 	.byte	0x04, 0x17
        /*002a*/ 	.short	(.L_27 - .L_26)
.L_26:
        /*002c*/ 	.word	0x00000000
        /*0030*/ 	.short	0x0000
        /*0032*/ 	.short	0x0000
        /*0034*/ 	.byte	0x00, 0xf5, 0x21, 0x00


	//----- nvinfo : EIATTR_SPARSE_MMA_MASK
	.align		4
.L_27:
        /*0038*/ 	.byte	0x03, 0x50
        /*003a*/ 	.short	0x0000


	//----- nvinfo : EIATTR_MAXREG_COUNT
	.align		4
        /*003c*/ 	.byte	0x03, 0x1b
        /*003e*/ 	.short	0x00ff


	//----- nvinfo : EIATTR_MERCURY_ISA_VERSION
	.align		4
        /*0040*/ 	.byte	0x03, 0x5f
        /*0042*/ 	.short	0x0101


	//----- nvinfo : EIATTR_VRC_CTA_INIT_COUNT
	.align		4
        /*0044*/ 	.byte	0x02, 0x4a
	.zero		1
	.zero		1


	//----- nvinfo : EIATTR_EXIT_INSTR_OFFSETS
	.align		4
        /*0048*/ 	.byte	0x04, 0x1c
        /*004a*/ 	.short	(.L_29 - .L_28)


	//   ....[0]....
.L_28:
        /*004c*/ 	.word	0x00000070


	//   ....[1]....
        /*0050*/ 	.word	0x000016c0


	//   ....[2]....
        /*0054*/ 	.word	0x00002770


	//   ....[3]....
        /*0058*/ 	.word	0x00003020


	//   ....[4]....
        /*005c*/ 	.word	0x000034f0


	//   ....[5]....
        /*0060*/ 	.word	0x00003690


	//----- nvinfo : EIATTR_CRS_STACK_SIZE
	.align		4
.L_29:
        /*0064*/ 	.byte	0x04, 0x1e
        /*0066*/ 	.short	(.L_31 - .L_30)
.L_30:
        /*0068*/ 	.word	0x00000000


	//----- nvinfo : EIATTR_CBANK_PARAM_SIZE
	.align		4
.L_31:
        /*006c*/ 	.byte	0x03, 0x19
        /*006e*/ 	.short	0x0010


	//----- nvinfo : EIATTR_PARAM_CBANK
	.align		4
        /*0070*/ 	.byte	0x04, 0x0a
        /*0072*/ 	.short	(.L_33 - .L_32)
	.align		4
.L_32:
        /*0074*/ 	.word	index@(.nv.constant0._Z7softmaxPfii)
        /*0078*/ 	.short	0x0380
        /*007a*/ 	.short	0x0010


	//----- nvinfo : EIATTR_SW_WAR
	.align		4
.L_33:
        /*007c*/ 	.byte	0x04, 0x36
        /*007e*/ 	.short	(.L_35 - .L_34)
.L_34:
        /*0080*/ 	.word	0x00000008
.L_35:


//--------------------- .nv.info._Z4multPfS_S_iii --------------------------
	.section	.nv.info._Z4multPfS_S_iii,"",@"SHT_CUDA_INFO"
	.sectionflags	@""
	.align	4


	//----- nvinfo : EIATTR_CUDA_API_VERSION
	.align		4
        /*0000*/ 	.byte	0x04, 0x37
        /*0002*/ 	.short	(.L_37 - .L_36)
.L_36:
        /*0004*/ 	.word	0x00000082


	//----- nvinfo : EIATTR_KPARAM_INFO
	.align		4
.L_37:
        /*0008*/ 	.byte	0x04, 0x17
        /*000a*/ 	.short	(.L_39 - .L_38)
.L_38:
        /*000c*/ 	.word	0x00000000
        /*0010*/ 	.short	0x0005
        /*0012*/ 	.short	0x0020
        /*0014*/ 	.byte	0x00, 0xf0, 0x11, 0x00


	//----- nvinfo : EIATTR_KPARAM_INFO
	.align		4
.L_39:
        /*0018*/ 	.byte	0x04, 0x17
        /*001a*/ 	.short	(.L_41 - .L_40)
.L_40:
        /*001c*/ 	.word	0x00000000
        /*0020*/ 	.short	0x0004
        /*0022*/ 	.short	0x001c
        /*0024*/ 	.byte	0x00, 0xf0, 0x11, 0x00


	//----- nvinfo : EIATTR_KPARAM_INFO
	.align		4
.L_41:
        /*0028*/ 	.byte	0x04, 0x17
        /*002a*/ 	.short	(.L_43 - .L_42)
.L_42:
        /*002c*/ 	.word	0x00000000
        /*0030*/ 	.short	0x0003
        /*0032*/ 	.short	0x0018
        /*0034*/ 	.byte	0x00, 0xf0, 0x11, 0x00


	//----- nvinfo : EIATTR_KPARAM_INFO
	.align		4
.L_43:
        /*0038*/ 	.byte	0x04, 0x17
        /*003a*/ 	.short	(.L_45 - .L_44)
.L_44:
        /*003c*/ 	.word	0x00000000
        /*0040*/ 	.short	0x0002
        /*0042*/ 	.short	0x0010
        /*0044*/ 	.byte	0x00, 0xf5, 0x21, 0x00


	//----- nvinfo : EIATTR_KPARAM_INFO
	.align		4
.L_45:
        /*0048*/ 	.byte	0x04, 0x17
        /*004a*/ 	.short	(.L_47 - .L_46)
.L_46:
        /*004c*/ 	.word	0x00000000
        /*0050*/ 	.short	0x0001
        /*0052*/ 	.short	0x0008
        /*0054*/ 	.byte	0x00, 0xf5, 0x21, 0x00


	//----- nvinfo : EIATTR_KPARAM_INFO
	.align		4
.L_47:
        /*0058*/ 	.byte	0x04, 0x17
        /*005a*/ 	.short	(.L_49 - .L_48)
.L_48:
        /*005c*/ 	.word	0x00000000
        /*0060*/ 	.short	0x0000
        /*0062*/ 	.short	0x0000
        /*0064*/ 	.byte	0x00, 0xf5, 0x21, 0x00


	//----- nvinfo : EIATTR_SPARSE_MMA_MASK
	.align		4
.L_49:
        /*0068*/ 	.byte	0x03, 0x50
        /*006a*/ 	.short	0x0000


	//----- nvinfo : EIATTR_MAXREG_COUNT
	.align		4
        /*006c*/ 	.byte	0x03, 0x1b
        /*006e*/ 	.short	0x00ff


	//----- nvinfo : EIATTR_MERCURY_ISA_VERSION
	.align		4
        /*0070*/ 	.byte	0x03, 0x5f
        /*0072*/ 	.short	0x0101


	//----- nvinfo : EIATTR_VRC_CTA_INIT_COUNT
	.align		4
        /*0074*/ 	.byte	0x02, 0x4a
	.zero		1
	.zero		1


	//----- nvinfo : EIATTR_EXIT_INSTR_OFFSETS
	.align		4
        /*0078*/ 	.byte	0x04, 0x1c
        /*007a*/ 	.short	(.L_51 - .L_50)


	//   ....[0]....
.L_50:
        /*007c*/ 	.word	0x000000c0


	//   ....[1]....
        /*0080*/ 	.word	0x000008e0


	//----- nvinfo : EIATTR_CBANK_PARAM_SIZE
	.align		4
.L_51:
        /*0084*/ 	.byte	0x03, 0x19
        /*0086*/ 	.short	0x0024


	//----- nvinfo : EIATTR_PARAM_CBANK
	.align		4
        /*0088*/ 	.byte	0x04, 0x0a
        /*008a*/ 	.short	(.L_53 - .L_52)
	.align		4
.L_52:
        /*008c*/ 	.word	index@(.nv.constant0._Z4multPfS_S_iii)
        /*0090*/ 	.short	0x0380
        /*0092*/ 	.short	0x0024


	//----- nvinfo : EIATTR_SW_WAR
	.align		4
.L_53:
        /*0094*/ 	.byte	0x04, 0x36
        /*0096*/ 	.short	(.L_55 - .L_54)
.L_54:
        /*0098*/ 	.word	0x00000008
.L_55:


//--------------------- .nv.info._Z2tpPfS_ii      --------------------------
	.section	.nv.info._Z2tpPfS_ii,"",@"SHT_CUDA_INFO"
	.sectionflags	@""
	.align	4


	//----- nvinfo : EIATTR_CUDA_API_VERSION
	.align		4
        /*0000*/ 	.byte	0x04, 0x37
        /*0002*/ 	.short	(.L_57 - .L_56)
.L_56:
        /*0004*/ 	.word	0x00000082


	//----- nvinfo : EIATTR_KPARAM_INFO
	.align		4
.L_57:
        /*0008*/ 	.byte	0x04, 0x17
        /*000a*/ 	.short	(.L_59 - .L_58)
.L_58:
        /*000c*/ 	.word	0x00000000
        /*0010*/ 	.short	0x0003
        /*0012*/ 	.short	0x0014
        /*0014*/ 	.byte	0x00, 0xf0, 0x11, 0x00


	//----- nvinfo : EIATTR_KPARAM_INFO
	.align		4
.L_59:
        /*0018*/ 	.byte	0x04, 0x17
        /*001a*/ 	.short	(.L_61 - .L_60)
.L_60:
        /*001c*/ 	.word	0x00000000
        /*0020*/ 	.short	0x0002
        /*0022*/ 	.short	0x0010
        /*0024*/ 	.byte	0x00, 0xf0, 0x11, 0x00


	//----- nvinfo : EIATTR_KPARAM_INFO
	.align		4
.L_61:
        /*0028*/ 	.byte	0x04, 0x17
        /*002a*/ 	.short	(.L_63 - .L_62)
.L_62:
        /*002c*/ 	.word	0x00000000
        /*0030*/ 	.short	0x0001
        /*0032*/ 	.short	0x0008
        /*0034*/ 	.byte	0x00, 0xf5, 0x21, 0x00


	//----- nvinfo : EIATTR_KPARAM_INFO
	.align		4
.L_63:
        /*0038*/ 	.byte	0x04, 0x17
        /*003a*/ 	.short	(.L_65 - .L_64)
.L_64:
        /*003c*/ 	.word	0x00000000
        /*0040*/ 	.short	0x0000
        /*0042*/ 	.short	0x0000
        /*0044*/ 	.byte	0x00, 0xf5, 0x21, 0x00


	//----- nvinfo : EIATTR_SPARSE_MMA_MASK
	.align		4
.L_65:
        /*0048*/ 	.byte	0x03, 0x50
        /*004a*/ 	.short	0x0000


	//----- nvinfo : EIATTR_MAXREG_COUNT
	.align		4
        /*004c*/ 	.byte	0x03, 0x1b
        /*004e*/ 	.short	0x00ff


	//----- nvinfo : EIATTR_MERCURY_ISA_VERSION
	.align		4
        /*0050*/ 	.byte	0x03, 0x5f
        /*0052*/ 	.short	0x0101


	//----- nvinfo : EIATTR_VRC_CTA_INIT_COUNT
	.align		4
        /*0054*/ 	.byte	0x02, 0x4a
	.zero		1
	.zero		1


	//----- nvinfo : EIATTR_EXIT_INSTR_OFFSETS
	.align		4
        /*0058*/ 	.byte	0x04, 0x1c
        /*005a*/ 	.short	(.L_67 - .L_66)


	//   ....[0]....
.L_66:
        /*005c*/ 	.word	0x000000c0


	//   ....[1]....
        /*0060*/ 	.word	0x00000160


	//----- nvinfo : EIATTR_CBANK_PARAM_SIZE
	.align		4
.L_67:
        /*0064*/ 	.byte	0x03, 0x19
        /*0066*/ 	.short	0x0018


	//----- nvinfo : EIATTR_PARAM_CBANK
	.align		4
        /*0068*/ 	.byte	0x04, 0x0a
        /*006a*/ 	.short	(.L_69 - .L_68)
	.align		4
.L_68:
        /*006c*/ 	.word	index@(.nv.constant0._Z2tpPfS_ii)
        /*0070*/ 	.short	0x0380
        /*0072*/ 	.short	0x0018


	//----- nvinfo : EIATTR_SW_WAR
	.align		4
.L_69:
        /*0074*/ 	.byte	0x04, 0x36
        /*0076*/ 	.short	(.L_71 - .L_70)
.L_70:
        /*0078*/ 	.word	0x00000008
.L_71:


//--------------------- .nv.callgraph             --------------------------
	.section	.nv.callgraph,"",@"SHT_CUDA_CALLGRAPH"
	.align	4
	.sectionentsize	8
	.align		4
        /*0000*/ 	.word	0x00000000
	.align		4
        /*0004*/ 	.word	0xffffffff
	.align		4
        /*0008*/ 	.word	0x00000000
	.align		4
        /*000c*/ 	.word	0xfffffffe
	.align		4
        /*0010*/ 	.word	0x00000000
	.align		4
        /*0014*/ 	.word	0xfffffffd
	.align		4
        /*0018*/ 	.word	0x00000000
	.align		4
        /*001c*/ 	.word	0xfffffffc


//--------------------- .text._Z7softmaxPfii      --------------------------
	.section	.text._Z7softmaxPfii,"ax",@progbits
	.align	128
        .global         _Z7softmaxPfii
        .type           _Z7softmaxPfii,@function
        .size           _Z7softmaxPfii,(.L_x_92 - _Z7softmaxPfii)
        .other          _Z7softmaxPfii,@"STO_CUDA_ENTRY STV_DEFAULT"
_Z7softmaxPfii:
.text._Z7softmaxPfii:
[----:B------:R-:W-:Y:S01]  /*0000*/  LDC R1, c[0x0][0x37c] ;  /* 0x0000df00ff017b82 */ /* 0x000fe20000000800 */
[----:B------:R-:W0:Y:S07]  /*0010*/  S2R R3, SR_TID.Y ;  /* 0x0000000000037919 */ /* 0x000e2e0000002200 */
[----:B------:R-:W0:Y:S01]  /*0020*/  S2UR UR4, SR_CTAID.Y ;  /* 0x00000000000479c3 */ /* 0x000e220000002600 */
[----:B------:R-:W1:Y:S07]  /*0030*/  LDCU UR5, c[0x0][0x388] ;  /* 0x00007100ff0577ac */ /* 0x000e6e0008000800 */
[----:B------:R-:W0:Y:S02]  /*0040*/  LDC R2, c[0x0][0x364] ;  /* 0x0000d900ff027b82 */ /* 0x000e240000000800 */
[----:B0-----:R-:W-:-:S05]  /*0050*/  IMAD R2, R2, UR4, R3 ;  /* 0x0000000402027c24 */ /* 0x001fca000f8e0203 */
[----:B-1----:R-:W-:-:S13]  /*0060*/  ISETP.GE.AND P0, PT, R2, UR5, PT ;  /* 0x0000000502007c0c */ /* 0x002fda000bf06270 */
[----:B------:R-:W-:Y:S05]  /*0070*/  @P0 EXIT ;  /* 0x000000000000094d */ /* 0x000fea0003800000 */
[----:B------:R-:W0:Y:S01]  /*0080*/  LDCU UR5, c[0x0][0x38c] ;  /* 0x00007180ff0577ac */ /* 0x000e220008000800 */
[----:B------:R-:W-:Y:S01]  /*0090*/  HFMA2 R0, -RZ, RZ, -598.5, 40320 ;  /* 0xe0ad78ecff007431 */ /* 0x000fe200000001ff */
[----:B------:R-:W1:Y:S01]  /*00a0*/  LDCU.64 UR8, c[0x0][0x358] ;  /* 0x00006b00ff0877ac */ /* 0x000e620008000a00 */
[----:B0-----:R-:W-:-:S09]  /*00b0*/  UISETP.GE.AND UP0, UPT, UR5, 0x1, UPT ;  /* 0x000000010500788c */ /* 0x001fd2000bf06270 */
[----:B-1----:R-:W-:Y:S05]  /*00c0*/  BRA.U !UP0, `(.L_x_0) ;  /* 0x00000005089c7547 */ /* 0x002fea000b800000 */
[----:B------:R-:W-:Y:S02]  /*00d0*/  UISETP.GE.U32.AND UP1, UPT, UR5, 0x10, UPT ;  /* 0x000000100500788c */ /* 0x000fe4000bf26070 */
[----:B------:R-:W-:Y:S01]  /*00e0*/  IMAD R3, R2, UR5, RZ ;  /* 0x0000000502037c24 */ /* 0x000fe2000f8e02ff */
[----:B------:R-:W-:Y:S01]  /*00f0*/  ULOP3.LUT UR6, UR5, 0xf, URZ, 0xc0, !UPT ;  /* 0x0000000f05067892 */ /* 0x000fe2000f8ec0ff */
[----:B------:R-:W-:Y:S01]  /*0100*/  MOV R0, 0xe0ad78ec ;  /* 0xe0ad78ec00007802 */ /* 0x000fe20000000f00 */
[----:B------:R-:W-:Y:S02]  /*0110*/  UMOV UR4, URZ ;  /* 0x000000ff00047c82 */ /* 0x000fe40008000000 */
[----:B------:R-:W-:Y:S02]  /*0120*/  UISETP.NE.AND UP0, UPT, UR6, URZ, UPT ;  /* 0x000000ff0600728c */ /* 0x000fe4000bf05270 */
[----:B------:R-:W-:Y:S09]  /*0130*/  BRA.U !UP1, `(.L_x_1) ;  /* 0x0000000109947547 */ /* 0x000ff2000b800000 */
[----:B------:R-:W0:Y:S01]  /*0140*/  LDC.64 R4, c[0x0][0x380] ;  /* 0x0000e000ff047b82 */ /* 0x000e220000000a00 */
[----:B------:R-:W-:Y:S01]  /*0150*/  ULOP3.LUT UR4, UR5, 0x7ffffff0, URZ, 0xc0, !UPT ;  /* 0x7ffffff005047892 */ /* 0x000fe2000f8ec0ff */
[----:B------:R-:W-:-:S03]  /*0160*/  MOV R0, 0xe0ad78ec ;  /* 0xe0ad78ec00007802 */ /* 0x000fc60000000f00 */
[----:B------:R-:W-:Y:S01]  /*0170*/  UIADD3 UR5, UPT, UPT, -UR4, URZ, URZ ;  /* 0x000000ff04057290 */ /* 0x000fe2000fffe1ff */
[----:B0-----:R-:W-:-:S03]  /*0180*/  IMAD.WIDE.U32 R4, R3, 0x4, R4 ;  /* 0x0000000403047825 */ /* 0x001fc600078e0004 */
[----:B------:R-:W-:-:S04]  /*0190*/  IADD3 R9, P0, PT, R4, 0x20, RZ ;  /* 0x0000002004097810 */ /* 0x000fc80007f1e0ff */
[----:B------:R-:W-:-:S09]  /*01a0*/  IADD3.X R5, PT, PT, RZ, R5, RZ, P0, !PT ;  /* 0x00000005ff057210 */ /* 0x000fd200007fe4ff */
.L_x_2:
[----:B------:R-:W-:-:S05]  /*01b0*/  MOV R4, R9 ;  /* 0x0000000900047202 */ /* 0x000fca0000000f00 */
[----:B------:R-:W2:Y:S04]  /*01c0*/  LDG.E R9, desc[UR8][R4.64+-0x20] ;  /* 0xffffe00804097981 */ /* 0x000ea8000c1e1900 */
[----:B------:R-:W2:Y:S04]  /*01d0*/  LDG.E R8, desc[UR8][R4.64+-0x1c] ;  /* 0xffffe40804087981 */ /* 0x000ea8000c1e1900 */
[----:B------:R-:W3:Y:S04]  /*01e0*/  LDG.E R11, desc[UR8][R4.64+-0x18] ;  /* 0xffffe808040b7981 */ /* 0x000ee8000c1e1900 */
[----:B------:R-:W3:Y:S04]  /*01f0*/  LDG.E R10, desc[UR8][R4.64+-0x14] ;  /* 0xffffec08040a7981 */ /* 0x000ee8000c1e1900 */
[----:B------:R-:W4:Y:S04]  /*0200*/  LDG.E R13, desc[UR8][R4.64+-0x10] ;  /* 0xfffff008040d7981 */ /* 0x000f28000c1e1900 */
[----:B------:R-:W4:Y:S04]  /*0210*/  LDG.E R12, desc[UR8][R4.64+-0xc] ;  /* 0xfffff408040c7981 */ /* 0x000f28000c1e1900 */
[----:B------:R-:W5:Y:S04]  /*0220*/  LDG.E R15, desc[UR8][R4.64+-0x8] ;  /* 0xfffff808040f7981 */ /* 0x000f68000c1e1900 */
        /* <DEDUP_REMOVED lines=8> */
[----:B------:R0:W5:Y:S01]  /*02b0*/  LDG.E R7, desc[UR8][R4.64+0x1c] ;  /* 0x00001c0804077981 */ /* 0x000162000c1e1900 */
[----:B------:R-:W-:-:S04]  /*02c0*/  UIADD3 UR5, UPT, UPT, UR5, 0x10, URZ ;  /* 0x0000001005057890 */ /* 0x000fc8000fffe0ff */
[----:B------:R-:W-:Y:S01]  /*02d0*/  UISETP.NE.AND UP1, UPT, UR5, URZ, UPT ;  /* 0x000000ff0500728c */ /* 0x000fe2000bf25270 */
[----:B--2---:R-:W-:Y:S02]  /*02e0*/  FMNMX3 R8, R0, R9, R8, !PT ;  /* 0x0000000900087276 */ /* 0x004fe40007800008 */
[----:B------:R-:W-:-:S04]  /*02f0*/  IADD3 R9, P0, PT, R4, 0x40, RZ ;  /* 0x0000004004097810 */ /* 0x000fc80007f1e0ff */
[----:B0-----:R-:W-:Y:S02]  /*0300*/  IADD3.X R5, PT, PT, RZ, R5, RZ, P0, !PT ;  /* 0x00000005ff057210 */ /* 0x001fe400007fe4ff */
[----:B---3--:R-:W-:-:S04]  /*0310*/  FMNMX3 R8, R8, R11, R10, !PT ;  /* 0x0000000b08087276 */ /* 0x008fc8000780000a */
[----:B----4-:R-:W-:-:S04]  /*0320*/  FMNMX3 R8, R8, R13, R12, !PT ;  /* 0x0000000d08087276 */ /* 0x010fc8000780000c */
[----:B-----5:R-:W-:-:S04]  /*0330*/  FMNMX3 R8, R8, R15, R14, !PT ;  /* 0x0000000f08087276 */ /* 0x020fc8000780000e */
[----:B------:R-:W-:-:S04]  /*0340*/  FMNMX3 R8, R8, R17, R16, !PT ;  /* 0x0000001108087276 */ /* 0x000fc80007800010 */
[----:B------:R-:W-:-:S04]  /*0350*/  FMNMX3 R8, R8, R19, R18, !PT ;  /* 0x0000001308087276 */ /* 0x000fc80007800012 */
[----:B------:R-:W-:-:S04]  /*0360*/  FMNMX3 R8, R8, R21, R20, !PT ;  /* 0x0000001508087276 */ /* 0x000fc80007800014 */
[----:B------:R-:W-:Y:S01]  /*0370*/  FMNMX3 R0, R8, R6, R7, !PT ;  /* 0x0000000608007276 */ /* 0x000fe20007800007 */
[----:B------:R-:W-:Y:S06]  /*0380*/  BRA.U UP1, `(.L_x_2) ;  /* 0xfffffffd01887547 */ /* 0x000fec000b83ffff */
.L_x_1:
[----:B------:R-:W-:Y:S05]  /*0390*/  BRA.U !UP0, `(.L_x_0) ;  /* 0x0000000108e87547 */ /* 0x000fea000b800000 */
[----:B------:R-:W0:Y:S01]  /*03a0*/  LDCU UR5, c[0x0][0x38c] ;  /* 0x00007180ff0577ac */ /* 0x000e220008000800 */
[----:B------:R-:W-:Y:S02]  /*03b0*/  UISETP.GE.U32.AND UP0, UPT, UR6, 0x8, UPT ;  /* 0x000000080600788c */ /* 0x000fe4000bf06070 */
[----:B0-----:R-:W-:-:S04]  /*03c0*/  ULOP3.LUT UR7, UR5, 0x7, URZ, 0xc0, !UPT ;  /* 0x0000000705077892 */ /* 0x001fc8000f8ec0ff */
[----:B------:R-:W-:-:S03]  /*03d0*/  UISETP.NE.AND UP1, UPT, UR7, URZ, UPT ;  /* 0x000000ff0700728c */ /* 0x000fc6000bf25270 */
[----:B------:R-:W-:Y:S08]  /*03e0*/  BRA.U !UP0, `(.L_x_3) ;  /* 0x0000000108547547 */ /* 0x000ff0000b800000 */
[----:B------:R-:W0:Y:S01]  /*03f0*/  LDC.64 R6, c[0x0][0x380] ;  /* 0x0000e000ff067b82 */ /* 0x000e220000000a00 */
[----:B------:R-:W1:Y:S01]  /*0400*/  LDCU.64 UR10, c[0x0][0x380] ;  /* 0x00007000ff0a77ac */ /* 0x000e620008000a00 */
[C---:B------:R-:W-:Y:S02]  /*0410*/  IADD3 R8, P0, PT, R3.reuse, UR4, RZ ;  /* 0x0000000403087c10 */ /* 0x040fe4000ff1e0ff */
[----:B------:R-:W-:Y:S02]  /*0420*/  IADD3 R5, PT, PT, R3, UR4, RZ ;  /* 0x0000000403057c10 */ /* 0x000fe4000fffe0ff */
[----:B------:R-:W-:Y:S02]  /*0430*/  IADD3.X R9, PT, PT, RZ, RZ, RZ, P0, !PT ;  /* 0x000000ffff097210 */ /* 0x000fe400007fe4ff */
[----:B-1----:R-:W-:Y:S01]  /*0440*/  LEA R4, P0, R8, UR10, 0x2 ;  /* 0x0000000a08047c11 */ /* 0x002fe2000f8010ff */
[----:B0-----:R-:W-:-:S03]  /*0450*/  IMAD.WIDE.U32 R6, R5, 0x4, R6 ;  /* 0x0000000405067825 */ /* 0x001fc600078e0006 */
[----:B------:R-:W-:-:S03]  /*0460*/  LEA.HI.X R5, R8, UR11, R9, 0x2, P0 ;  /* 0x0000000b08057c11 */ /* 0x000fc600080f1409 */
[----:B------:R-:W2:Y:S04]  /*0470*/  LDG.E R7, desc[UR8][R6.64] ;  /* 0x0000000806077981 */ /* 0x000ea8000c1e1900 */
[----:B------:R-:W2:Y:S04]  /*0480*/  LDG.E R8, desc[UR8][R4.64+0x4] ;  /* 0x0000040804087981 */ /* 0x000ea8000c1e1900 */
[----:B------:R-:W3:Y:S04]  /*0490*/  LDG.E R9, desc[UR8][R4.64+0x8] ;  /* 0x0000080804097981 */ /* 0x000ee8000c1e1900 */
[----:B------:R-:W3:Y:S04]  /*04a0*/  LDG.E R10, desc[UR8][R4.64+0xc] ;  /* 0x00000c08040a7981 */ /* 0x000ee8000c1e1900 */
[----:B------:R-:W4:Y:S04]  /*04b0*/  LDG.E R11, desc[UR8][R4.64+0x10] ;  /* 0x00001008040b7981 */ /* 0x000f28000c1e1900 */
[----:B------:R-:W4:Y:S04]  /*04c0*/  LDG.E R12, desc[UR8][R4.64+0x14] ;  /* 0x00001408040c7981 */ /* 0x000f28000c1e1900 */
[----:B------:R-:W5:Y:S04]  /*04d0*/  LDG.E R13, desc[UR8][R4.64+0x18] ;  /* 0x00001808040d7981 */ /* 0x000f68000c1e1900 */
[----:B------:R-:W5:Y:S01]  /*04e0*/  LDG.E R14, desc[UR8][R4.64+0x1c] ;  /* 0x00001c08040e7981 */ /* 0x000f62000c1e1900 */
[----:B------:R-:W-:Y:S01]  /*04f0*/  UIADD3 UR4, UPT, UPT, UR4, 0x8, URZ ;  /* 0x0000000804047890 */ /* 0x000fe2000fffe0ff */
[----:B--2---:R-:W-:-:S04]  /*0500*/  FMNMX3 R8, R0, R7, R8, !PT ;  /* 0x0000000700087276 */ /* 0x004fc80007800008 */
[----:B---3--:R-:W-:-:S04]  /*0510*/  FMNMX3 R8, R8, R9, R10, !PT ;  /* 0x0000000908087276 */ /* 0x008fc8000780000a */
[----:B----4-:R-:W-:-:S04]  /*0520*/  FMNMX3 R8, R8, R11, R12, !PT ;  /* 0x0000000b08087276 */ /* 0x010fc8000780000c */
[----:B-----5:R-:W-:-:S07]  /*0530*/  FMNMX3 R0, R8, R13, R14, !PT ;  /* 0x0000000d08007276 */ /* 0x020fce000780000e */
.L_x_3:
[----:B------:R-:W-:Y:S05]  /*0540*/  BRA.U !UP1, `(.L_x_0) ;  /* 0x00000001097c7547 */ /* 0x000fea000b800000 */
[----:B------:R-:W-:Y:S02]  /*0550*/  UISETP.GE.U32.AND UP0, UPT, UR7, 0x4, UPT ;  /* 0x000000040700788c */ /* 0x000fe4000bf06070 */
[----:B------:R-:W-:-:S04]  /*0560*/  ULOP3.LUT UR5, UR5, 0x3, URZ, 0xc0, !UPT ;  /* 0x0000000305057892 */ /* 0x000fc8000f8ec0ff */
        /* <DEDUP_REMOVED lines=13> */
[----:B------:R-:W3:Y:S01]  /*0640*/  LDG.E R10, desc[UR8][R6.64+0xc] ;  /* 0x00000c08060a7981 */ /* 0x000ee2000c1e1900 */
[----:B------:R-:W-:Y:S01]  /*0650*/  UIADD3 UR4, UPT, UPT, UR4, 0x4, URZ ;  /* 0x0000000404047890 */ /* 0x000fe2000fffe0ff */
[----:B--2---:R-:W-:-:S04]  /*0660*/  FMNMX3 R0, R0, R5, R8, !PT ;  /* 0x0000000500007276 */ /* 0x004fc80007800008 */
[----:B---3--:R-:W-:-:S07]  /*0670*/  FMNMX3 R0, R0, R9, R10, !PT ;  /* 0x0000000900007276 */ /* 0x008fce000780000a */
.L_x_4:
[----:B------:R-:W-:Y:S05]  /*0680*/  BRA.U !UP1, `(.L_x_0) ;  /* 0x00000001092c7547 */ /* 0x000fea000b800000 */
[----:B------:R-:W0:Y:S01]  /*0690*/  LDC.64 R4, c[0x0][0x380] ;  /* 0x0000e000ff047b82 */ /* 0x000e220000000a00 */
[----:B------:R-:W-:Y:S01]  /*06a0*/  IADD3 R3, PT, PT, R3, UR4, RZ ;  /* 0x0000000403037c10 */ /* 0x000fe2000fffe0ff */
[----:B------:R-:W-:-:S04]  /*06b0*/  UIADD3 UR5, UPT, UPT, -UR5, URZ, URZ ;  /* 0x000000ff05057290 */ /* 0x000fc8000fffe1ff */
[----:B0-----:R-:W-:-:S08]  /*06c0*/  IMAD.WIDE.U32 R4, R3, 0x4, R4 ;  /* 0x0000000403047825 */ /* 0x001fd000078e0004 */
.L_x_5:
[----:B------:R0:W2:Y:S01]  /*06d0*/  LDG.E R3, desc[UR8][R4.64] ;  /* 0x0000000804037981 */ /* 0x0000a2000c1e1900 */
[----:B------:R-:W-:-:S04]  /*06e0*/  UIADD3 UR5, UPT, UPT, UR5, 0x1, URZ ;  /* 0x0000000105057890 */ /* 0x000fc8000fffe0ff */
[----:B------:R-:W-:Y:S01]  /*06f0*/  UISETP.NE.AND UP0, UPT, UR5, URZ, UPT ;  /* 0x000000ff0500728c */ /* 0x000fe2000bf05270 */
[----:B0-----:R-:W-:-:S04]  /*0700*/  IADD3 R4, P0, PT, R4, 0x4, RZ ;  /* 0x0000000404047810 */ /* 0x001fc80007f1e0ff */
[----:B------:R-:W-:Y:S02]  /*0710*/  IADD3.X R5, PT, PT, RZ, R5, RZ, P0, !PT ;  /* 0x00000005ff057210 */ /* 0x000fe400007fe4ff */
[----:B--2---:R-:W-:Y:S02]  /*0720*/  FMNMX R0, R3, R0, !PT ;  /* 0x0000000003007209 */ /* 0x004fe40007800000 */
[----:B------:R-:W-:Y:S05]  /*0730*/  BRA.U UP0, `(.L_x_5) ;  /* 0xfffffffd00e47547 */ /* 0x000fea000b83ffff */
.L_x_0:
[----:B------:R-:W0:Y:S01]  /*0740*/  LDCU UR5, c[0x0][0x38c] ;  /* 0x00007180ff0577ac */ /* 0x000e220008000800 */
[----:B------:R-:W-:Y:S01]  /*0750*/  MOV R3, RZ ;  /* 0x000000ff00037202 */ /* 0x000fe20000000f00 */
[----:B0-----:R-:W-:-:S09]  /*0760*/  UISETP.GE.AND UP0, UPT, UR5, 0x1, UPT ;  /* 0x000000010500788c */ /* 0x001fd2000bf06270 */
[----:B------:R-:W-:Y:S05]  /*0770*/  BRA.U !UP0, `(.L_x_6) ;  /* 0x0000000d08c87547 */ /* 0x000fea000b800000 */
[----:B------:R-:W-:Y:S01]  /*0780*/  UISETP.GE.U32.AND UP1, UPT, UR5, 0x8, UPT ;  /* 0x000000080500788c */ /* 0x000fe2000bf26070 */
[----:B------:R-:W-:Y:S01]  /*0790*/  HFMA2 R3, -RZ, RZ, 0, 0 ;  /* 0x00000000ff037431 */ /* 0x000fe200000001ff */
[----:B------:R-:W-:Y:S02]  /*07a0*/  ULOP3.LUT UR6, UR5, 0x7, URZ, 0xc0, !UPT ;  /* 0x0000000705067892 */ /* 0x000fe4000f8ec0ff */
[----:B------:R-:W-:Y:S01]  /*07b0*/  IMAD R6, R2, UR5, RZ ;  /* 0x0000000502067c24 */ /* 0x000fe2000f8e02ff */
[----:B------:R-:W-:Y:S01]  /*07c0*/  UMOV UR4, URZ ;  /* 0x000000ff00047c82 */ /* 0x000fe20008000000 */
[----:B------:R-:W-:-:S03]  /*07d0*/  UISETP.NE.AND UP0, UPT, UR6, URZ, UPT ;  /* 0x000000ff0600728c */ /* 0x000fc6000bf05270 */
[----:B------:R-:W-:Y:S08]  /*07e0*/  BRA.U !UP1, `(.L_x_7) ;  /* 0x0000000509c07547 */ /* 0x000ff0000b800000 */
[----:B------:R-:W0:Y:S01]  /*07f0*/  LDC.64 R4, c[0x0][0x380] ;  /* 0x0000e000ff047b82 */ /* 0x000e220000000a00 */
[----:B------:R-:W-:Y:S01]  /*0800*/  ULOP3.LUT UR4, UR5, 0x7ffffff8, URZ, 0xc0, !UPT ;  /* 0x7ffffff805047892 */ /* 0x000fe2000f8ec0ff */
[----:B------:R-:W-:-:S03]  /*0810*/  MOV R3, RZ ;  /* 0x000000ff00037202 */ /* 0x000fc60000000f00 */
[----:B------:R-:W-:Y:S01]  /*0820*/  UIADD3 UR5, UPT, UPT, -UR4, URZ, URZ ;  /* 0x000000ff04057290 */ /* 0x000fe2000fffe1ff */
[----:B0-----:R-:W-:-:S03]  /*0830*/  IMAD.WIDE.U32 R4, R6, 0x4, R4 ;  /* 0x0000000406047825 */ /* 0x001fc600078e0004 */
[----:B------:R-:W-:-:S04]  /*0840*/  IADD3 R9, P0, PT, R4, 0x10, RZ ;  /* 0x0000001004097810 */ /* 0x000fc80007f1e0ff */
[----:B------:R-:W-:-:S09]  /*0850*/  IADD3.X R10, PT, PT, RZ, R5, RZ, P0, !PT ;  /* 0x00000005ff0a7210 */ /* 0x000fd200007fe4ff */
.L_x_8:
[----:B0-----:R-:W-:Y:S02]  /*0860*/  MOV R4, R9 ;  /* 0x0000000900047202 */ /* 0x001fe40000000f00 */
[----:B------:R-:W-:-:S05]  /*0870*/  MOV R5, R10 ;  /* 0x0000000a00057202 */ /* 0x000fca0000000f00 */
[----:B------:R-:W2:Y:S04]  /*0880*/  LDG.E R7, desc[UR8][R4.64+-0x10] ;  /* 0xfffff00804077981 */ /* 0x000ea8000c1e1900 */
[----:B------:R-:W3:Y:S04]  /*0890*/  LDG.E R9, desc[UR8][R4.64+-0xc] ;  /* 0xfffff40804097981 */ /* 0x000ee8000c1e1900 */
[----:B------:R-:W4:Y:S04]  /*08a0*/  LDG.E R15, desc[UR8][R4.64+-0x8] ;  /* 0xfffff808040f7981 */ /* 0x000f28000c1e1900 */
[----:B------:R-:W5:Y:S04]  /*08b0*/  LDG.E R25, desc[UR8][R4.64+-0x4] ;  /* 0xfffffc0804197981 */ /* 0x000f68000c1e1900 */
[----:B------:R-:W5:Y:S04]  /*08c0*/  LDG.E R11, desc[UR8][R4.64] ;  /* 0x00000008040b7981 */ /* 0x000f68000c1e1900 */
[----:B------:R-:W5:Y:S04]  /*08d0*/  LDG.E R21, desc[UR8][R4.64+0x4] ;  /* 0x0000040804157981 */ /* 0x000f68000c1e1900 */
[----:B------:R-:W5:Y:S04]  /*08e0*/  LDG.E R19, desc[UR8][R4.64+0x8] ;  /* 0x0000080804137981 */ /* 0x000f68000c1e1900 */
[----:B------:R-:W5:Y:S01]  /*08f0*/  LDG.E R17, desc[UR8][R4.64+0xc] ;  /* 0x00000c0804117981 */ /* 0x000f62000c1e1900 */
[----:B------:R-:W-:Y:S01]  /*0900*/  HFMA2 R13, -RZ, RZ, 0.96630859375, -0.0022525787353515625 ;  /* 0x3bbb989dff0d7431 */ /* 0x000fe200000001ff */
[----:B------:R-:W-:Y:S01]  /*0910*/  MOV R14, 0x437c0000 ;  /* 0x437c0000000e7802 */ /* 0x000fe20000000f00 */
[----:B------:R-:W-:-:S04]  /*0920*/  UIADD3 UR5, UPT, UPT, UR5, 0x8, URZ ;  /* 0x0000000805057890 */ /* 0x000fc8000fffe0ff */
[----:B------:R-:W-:Y:S01]  /*0930*/  UISETP.NE.AND UP1, UPT, UR5, URZ, UPT ;  /* 0x000000ff0500728c */ /* 0x000fe2000bf25270 */
[----:B--2---:R-:W-:-:S04]  /*0940*/  FADD R10, R7, -R0 ;  /* 0x80000000070a7221 */ /* 0x004fc80000000000 */
[----:B------:R-:W-:Y:S01]  /*0950*/  FFMA.SAT R7, R10, R13, 0.5 ;  /* 0x3f0000000a077423 */ /* 0x000fe2000000200d */
[----:B---3--:R-:W-:-:S03]  /*0960*/  FADD R12, R9, -R0 ;  /* 0x80000000090c7221 */ /* 0x008fc60000000000 */
[-C--:B------:R-:W-:Y:S01]  /*0970*/  FFMA.RM R8, R7, R14.reuse, 12582913 ;  /* 0x4b40000107087423 */ /* 0x080fe2000000400e */
[-C--:B------:R-:W-:Y:S01]  /*0980*/  FFMA.SAT R7, R12, R13.reuse, 0.5 ;  /* 0x3f0000000c077423 */ /* 0x080fe2000000200d */
[--C-:B----4-:R-:W-:Y:S02]  /*0990*/  FADD R16, R15, -R0.reuse ;  /* 0x800000000f107221 */ /* 0x110fe40000000000 */
[----:B------:R-:W-:Y:S01]  /*09a0*/  FADD R9, R8, -12583039 ;  /* 0xcb40007f08097421 */ /* 0x000fe20000000000 */
[-C--:B------:R-:W-:Y:S01]  /*09b0*/  FFMA.RM R7, R7, R14.reuse, 12582913 ;  /* 0x4b40000107077423 */ /* 0x080fe2000000400e */
[-C--:B------:R-:W-:Y:S01]  /*09c0*/  FFMA.SAT R23, R16, R13.reuse, 0.5 ;  /* 0x3f00000010177423 */ /* 0x080fe2000000200d */
[--C-:B-----5:R-:W-:Y:S01]  /*09d0*/  FADD R18, R25, -R0.reuse ;  /* 0x8000000019127221 */ /* 0x120fe20000000000 */
[----:B------:R-:W-:Y:S01]  /*09e0*/  FFMA R9, R10, 1.4426950216293334961, -R9 ;  /* 0x3fb8aa3b0a097823 */ /* 0x000fe20000000809 */
[----:B------:R-:W-:Y:S01]  /*09f0*/  FADD R15, R7, -12583039 ;  /* 0xcb40007f070f7421 */ /* 0x000fe20000000000 */
[--C-:B------:R-:W-:Y:S01]  /*0a00*/  FADD R20, R11, -R0.reuse ;  /* 0x800000000b147221 */ /* 0x100fe20000000000 */
[-C--:B------:R-:W-:Y:S01]  /*0a10*/  FFMA.SAT R25, R18, R13.reuse, 0.5 ;  /* 0x3f00000012197423 */ /* 0x080fe2000000200d */
[----:B------:R-:W-:Y:S01]  /*0a20*/  FFMA R10, R10, 1.925963033500011079e-08, R9 ;  /* 0x32a570600a0a7823 */ /* 0x000fe20000000009 */
[C---:B------:R-:W-:Y:S01]  /*0a30*/  FFMA R15, R12.reuse, 1.4426950216293334961, -R15 ;  /* 0x3fb8aa3b0c0f7823 */ /* 0x040fe2000000080f */
[-C--:B------:R-:W-:Y:S01]  /*0a40*/  FFMA.RM R9, R23, R14.reuse, 12582913 ;  /* 0x4b40000117097423 */ /* 0x080fe2000000400e */
[-C--:B------:R-:W-:Y:S01]  /*0a50*/  FFMA.RM R11, R25, R14.reuse, 12582913 ;  /* 0x4b400001190b7423 */ /* 0x080fe2000000400e */
[--C-:B------:R-:W-:Y:S01]  /*0a60*/  FADD R22, R21, -R0.reuse ;  /* 0x8000000015167221 */ /* 0x100fe20000000000 */
[----:B------:R-:W-:Y:S01]  /*0a70*/  FFMA R12, R12, 1.925963033500011079e-08, R15 ;  /* 0x32a570600c0c7823 */ /* 0x000fe2000000000f */
[----:B------:R-:W-:Y:S01]  /*0a80*/  FADD R23, R9, -12583039 ;  /* 0xcb40007f09177421 */ /* 0x000fe20000000000 */
[-C--:B------:R-:W-:Y:S01]  /*0a90*/  FFMA.SAT R15, R20, R13.reuse, 0.5 ;  /* 0x3f000000140f7423 */ /* 0x080fe2000000200d */
[----:B------:R-:W-:Y:S01]  /*0aa0*/  FADD R25, R11, -12583039 ;  /* 0xcb40007f0b197421 */ /* 0x000fe20000000000 */
[--C-:B------:R-:W-:Y:S01]  /*0ab0*/  FADD R24, R19, -R0.reuse ;  /* 0x8000000013187221 */ /* 0x100fe20000000000 */
[----:B------:R-:W-:Y:S01]  /*0ac0*/  FFMA R23, R16, 1.4426950216293334961, -R23 ;  /* 0x3fb8aa3b10177823 */ /* 0x000fe20000000817 */
[-C--:B------:R-:W-:Y:S01]  /*0ad0*/  FFMA.RM R15, R15, R14.reuse, 12582913 ;  /* 0x4b4000010f0f7423 */ /* 0x080fe2000000400e */
[----:B------:R-:W-:Y:S01]  /*0ae0*/  FFMA R25, R18, 1.4426950216293334961, -R25 ;  /* 0x3fb8aa3b12197823 */ /* 0x000fe20000000819 */
[----:B------:R-:W-:Y:S01]  /*0af0*/  FADD R26, R17, -R0 ;  /* 0x80000000111a7221 */ /* 0x000fe20000000000 */
[----:B------:R-:W-:Y:S01]  /*0b00*/  FFMA R16, R16, 1.925963033500011079e-08, R23 ;  /* 0x32a5706010107823 */ /* 0x000fe20000000017 */
[----:B------:R-:W-:Y:S01]  /*0b10*/  FADD R21, R15, -12583039 ;  /* 0xcb40007f0f157421 */ /* 0x000fe20000000000 */
[-C--:B------:R-:W-:Y:S01]  /*0b20*/  FFMA.SAT R23, R22, R13.reuse, 0.5 ;  /* 0x3f00000016177423 */ /* 0x080fe2000000200d */
[----:B------:R-:W0:Y:S01]  /*0b30*/  MUFU.EX2 R10, R10 ;  /* 0x0000000a000a7308 */ /* 0x000e220000000800 */
[----:B------:R-:W-:Y:S01]  /*0b40*/  FFMA R18, R18, 1.925963033500011079e-08, R25 ;  /* 0x32a5706012127823 */ /* 0x000fe20000000019 */
[----:B------:R-:W-:Y:S01]  /*0b50*/  FFMA R21, R20, 1.4426950216293334961, -R21 ;  /* 0x3fb8aa3b14157823 */ /* 0x000fe20000000815 */
[-C--:B------:R-:W-:Y:S01]  /*0b60*/  FFMA.RM R19, R23, R14.reuse, 12582913 ;  /* 0x4b40000117137423 */ /* 0x080fe2000000400e */
[-C--:B------:R-:W-:Y:S01]  /*0b70*/  FFMA.SAT R25, R24, R13.reuse, 0.5 ;  /* 0x3f00000018197423 */ /* 0x080fe2000000200d */
[----:B------:R-:W-:Y:S01]  /*0b80*/  FFMA.SAT R27, R26, R13, 0.5 ;  /* 0x3f0000001a1b7423 */ /* 0x000fe2000000200d */
[----:B------:R-:W-:Y:S01]  /*0b90*/  FFMA R23, R20, 1.925963033500011079e-08, R21 ;  /* 0x32a5706014177823 */ /* 0x000fe20000000015 */
[----:B------:R-:W-:Y:S01]  /*0ba0*/  FADD R21, R19, -12583039 ;  /* 0xcb40007f13157421 */ /* 0x000fe20000000000 */
[----:B------:R-:W1:Y:S01]  /*0bb0*/  MUFU.EX2 R12, R12 ;  /* 0x0000000c000c7308 */ /* 0x000e620000000800 */
[-C--:B------:R-:W-:Y:S01]  /*0bc0*/  FFMA.RM R20, R25, R14.reuse, 12582913 ;  /* 0x4b40000119147423 */ /* 0x080fe2000000400e */
[----:B------:R-:W-:Y:S01]  /*0bd0*/  FFMA.RM R14, R27, R14, 12582913 ;  /* 0x4b4000011b0e7423 */ /* 0x000fe2000000400e */
[----:B------:R-:W-:Y:S01]  /*0be0*/  FFMA R21, R22, 1.4426950216293334961, -R21 ;  /* 0x3fb8aa3b16157823 */ /* 0x000fe20000000815 */
[----:B------:R-:W-:Y:S01]  /*0bf0*/  SHF.L.U32 R7, R7, 0x17, RZ ;  /* 0x0000001707077819 */ /* 0x000fe200000006ff */
[----:B------:R-:W-:Y:S01]  /*0c00*/  FADD R25, R20, -12583039 ;  /* 0xcb40007f14197421 */ /* 0x000fe20000000000 */
[----:B------:R-:W-:Y:S01]  /*0c10*/  FADD R27, R14, -12583039 ;  /* 0xcb40007f0e1b7421 */ /* 0x000fe20000000000 */
[----:B------:R-:W-:Y:S01]  /*0c20*/  FFMA R13, R22, 1.925963033500011079e-08, R21 ;  /* 0x32a57060160d7823 */ /* 0x000fe20000000015 */
[----:B------:R-:W-:Y:S01]  /*0c30*/  SHF.L.U32 R21, R8, 0x17, RZ ;  /* 0x0000001708157819 */ /* 0x000fe200000006ff */
[----:B------:R-:W-:Y:S01]  /*0c40*/  FFMA R25, R24, 1.4426950216293334961, -R25 ;  /* 0x3fb8aa3b18197823 */ /* 0x000fe20000000819 */
[----:B------:R-:W-:Y:S01]  /*0c50*/  FFMA R27, R26, 1.4426950216293334961, -R27 ;  /* 0x3fb8aa3b1a1b7823 */ /* 0x000fe2000000081b */
[----:B------:R-:W2:Y:S01]  /*0c60*/  MUFU.EX2 R16, R16 ;  /* 0x0000001000107308 */ /* 0x000ea20000000800 */
[----:B------:R-:W-:Y:S01]  /*0c70*/  SHF.L.U32 R9, R9, 0x17, RZ ;  /* 0x0000001709097819 */ /* 0x000fe200000006ff */
[----:B0-----:R-:W-:Y:S01]  /*0c80*/  FMUL R10, R21, R10 ;  /* 0x0000000a150a7220 */ /* 0x001fe20000400000 */
[----:B------:R-:W-:Y:S01]  /*0c90*/  FFMA R25, R24, 1.925963033500011079e-08, R25 ;  /* 0x32a5706018197823 */ /* 0x000fe20000000019 */
[----:B------:R-:W-:Y:S01]  /*0ca0*/  FFMA R27, R26, 1.925963033500011079e-08, R27 ;  /* 0x32a570601a1b7823 */ /* 0x000fe2000000001b */
[----:B------:R-:W-:Y:S01]  /*0cb0*/  SHF.L.U32 R11, R11, 0x17, RZ ;  /* 0x000000170b0b7819 */ /* 0x000fe200000006ff */
[----:B-1----:R-:W-:Y:S01]  /*0cc0*/  FMUL R12, R7, R12 ;  /* 0x0000000c070c7220 */ /* 0x002fe20000400000 */
[----:B------:R-:W-:Y:S01]  /*0cd0*/  FADD R7, R10, R3 ;  /* 0x000000030a077221 */ /* 0x000fe20000000000 */
[----:B------:R-:W0:Y:S01]  /*0ce0*/  MUFU.EX2 R18, R18 ;  /* 0x0000001200127308 */ /* 0x000e220000000800 */
[----:B------:R-:W-:Y:S01]  /*0cf0*/  SHF.L.U32 R22, R19, 0x17, RZ ;  /* 0x0000001713167819 */ /* 0x000fe200000006ff */
[----:B------:R-:W-:Y:S01]  /*0d00*/  STG.E desc[UR8][R4.64+-0x10], R10 ;  /* 0xfffff00a04007986 */ /* 0x000fe2000c101908 */
[----:B------:R-:W-:Y:S01]  /*0d10*/  SHF.L.U32 R14, R14, 0x17, RZ ;  /* 0x000000170e0e7819 */ /* 0x000fe200000006ff */
[----:B------:R-:W-:-:S02]  /*0d20*/  FADD R7, R7, R12 ;  /* 0x0000000c07077221 */ /* 0x000fc40000000000 */
[----:B------:R-:W-:Y:S02]  /*0d30*/  STG.E desc[UR8][R4.64+-0xc], R12 ;  /* 0xfffff40c04007986 */ /* 0x000fe4000c101908 */
[----:B------:R-:W1:Y:S01]  /*0d40*/  MUFU.EX2 R17, R23 ;  /* 0x0000001700117308 */ /* 0x000e620000000800 */
[----:B--2---:R-:W-:Y:S01]  /*0d50*/  FMUL R9, R9, R16 ;  /* 0x0000001009097220 */ /* 0x004fe20000400000 */
[----:B------:R-:W-:Y:S02]  /*0d60*/  SHF.L.U32 R16, R15, 0x17, RZ ;  /* 0x000000170f107819 */ /* 0x000fe400000006ff */
[----:B------:R-:W-:Y:S01]  /*0d70*/  SHF.L.U32 R15, R20, 0x17, RZ ;  /* 0x00000017140f7819 */ /* 0x000fe200000006ff */
[----:B------:R-:W-:Y:S01]  /*0d80*/  FADD R7, R7, R9 ;  /* 0x0000000907077221 */ /* 0x000fe20000000000 */
[----:B------:R2:W-:Y:S02]  /*0d90*/  STG.E desc[UR8][R4.64+-0x8], R9 ;  /* 0xfffff80904007986 */ /* 0x0005e4000c101908 */
[----:B------:R-:W3:Y:S01]  /*0da0*/  MUFU.EX2 R13, R13 ;  /* 0x0000000d000d7308 */ /* 0x000ee20000000800 */
[----:B0-----:R-:W-:-:S04]  /*0db0*/  FMUL R11, R11, R18 ;  /* 0x000000120b0b7220 */ /* 0x001fc80000400000 */
[----:B------:R-:W-:Y:S01]  /*0dc0*/  FADD R7, R7, R11 ;  /* 0x0000000b07077221 */ /* 0x000fe20000000000 */
[----:B------:R0:W-:Y:S02]  /*0dd0*/  STG.E desc[UR8][R4.64+-0x4], R11 ;  /* 0xfffffc0b04007986 */ /* 0x0001e4000c101908 */
[----:B------:R-:W4:Y:S01]  /*0de0*/  MUFU.EX2 R8, R25 ;  /* 0x0000001900087308 */ /* 0x000f220000000800 */
[----:B-1----:R-:W-:Y:S01]  /*0df0*/  FMUL R16, R16, R17 ;  /* 0x0000001110107220 */ /* 0x002fe20000400000 */
[----:B--2---:R-:W-:-:S03]  /*0e00*/  IADD3 R9, P0, PT, R4, 0x20, RZ ;  /* 0x0000002004097810 */ /* 0x004fc60007f1e0ff */
[----:B------:R-:W-:Y:S01]  /*0e10*/  FADD R7, R7, R16 ;  /* 0x0000001007077221 */ /* 0x000fe20000000000 */
[----:B------:R0:W-:Y:S01]  /*0e20*/  STG.E desc[UR8][R4.64], R16 ;  /* 0x0000001004007986 */ /* 0x0001e2000c101908 */
[----:B------:R-:W-:Y:S01]  /*0e30*/  IADD3.X R10, PT, PT, RZ, R5, RZ, P0, !PT ;  /* 0x00000005ff0a7210 */ /* 0x000fe200007fe4ff */
[----:B------:R-:W1:Y:S01]  /*0e40*/  MUFU.EX2 R3, R27 ;  /* 0x0000001b00037308 */ /* 0x000e620000000800 */
[----:B---3--:R-:W-:-:S04]  /*0e50*/  FMUL R13, R22, R13 ;  /* 0x0000000d160d7220 */ /* 0x008fc80000400000 */
[----:B------:R-:W-:Y:S01]  /*0e60*/  FADD R7, R7, R13 ;  /* 0x0000000d07077221 */ /* 0x000fe20000000000 */
[----:B------:R0:W-:Y:S01]  /*0e70*/  STG.E desc[UR8][R4.64+0x4], R13 ;  /* 0x0000040d04007986 */ /* 0x0001e2000c101908 */
[----:B----4-:R-:W-:-:S04]  /*0e80*/  FMUL R8, R15, R8 ;  /* 0x000000080f087220 */ /* 0x010fc80000400000 */
[----:B------:R-:W-:Y:S01]  /*0e90*/  FADD R7, R7, R8 ;  /* 0x0000000807077221 */ /* 0x000fe20000000000 */
[----:B------:R0:W-:Y:S01]  /*0ea0*/  STG.E desc[UR8][R4.64+0x8], R8 ;  /* 0x0000080804007986 */ /* 0x0001e2000c101908 */
[----:B-1----:R-:W-:-:S04]  /*0eb0*/  FMUL R14, R14, R3 ;  /* 0x000000030e0e7220 */ /* 0x002fc80000400000 */
[----:B------:R-:W-:Y:S01]  /*0ec0*/  FADD R3, R7, R14 ;  /* 0x0000000e07037221 */ /* 0x000fe20000000000 */
[----:B------:R0:W-:Y:S01]  /*0ed0*/  STG.E desc[UR8][R4.64+0xc], R14 ;  /* 0x00000c0e04007986 */ /* 0x0001e2000c101908 */
[----:B------:R-:W-:Y:S05]  /*0ee0*/  BRA.U UP1, `(.L_x_8) ;  /* 0xfffffff9015c7547 */ /* 0x000fea000b83ffff */
.L_x_7:
[----:B------:R-:W-:Y:S05]  /*0ef0*/  BRA.U !UP0, `(.L_x_6) ;  /* 0x0000000508e87547 */ /* 0x000fea000b800000 */
[----:B------:R-:W1:Y:S01]  /*0f00*/  LDCU UR5, c[0x0][0x38c] ;  /* 0x00007180ff0577ac */ /* 0x000e620008000800 */
[----:B------:R-:W-:Y:S02]  /*0f10*/  UISETP.GE.U32.AND UP0, UPT, UR6, 0x4, UPT ;  /* 0x000000040600788c */ /* 0x000fe4000bf06070 */
[----:B-1----:R-:W-:-:S04]  /*0f20*/  ULOP3.LUT UR7, UR5, 0x3, URZ, 0xc0, !UPT ;  /* 0x0000000305077892 */ /* 0x002fc8000f8ec0ff */
[----:B------:R-:W-:-:S03]  /*0f30*/  UISETP.NE.AND UP1, UPT, UR7, URZ, UPT ;  /* 0x000000ff0700728c */ /* 0x000fc6000bf25270 */
[----:B------:R-:W-:Y:S08]  /*0f40*/  BRA.U !UP0, `(.L_x_9) ;  /* 0x0000000108ec7547 */ /* 0x000ff0000b800000 */
[----:B0-----:R-:W0:Y:S01]  /*0f50*/  LDC.64 R4, c[0x0][0x380] ;  /* 0x0000e000ff047b82 */ /* 0x001e220000000a00 */
[----:B------:R-:W-:Y:S01]  /*0f60*/  IADD3 R7, PT, PT, R6, UR4, RZ ;  /* 0x0000000406077c10 */ /* 0x000fe2000fffe0ff */
[----:B------:R-:W-:Y:S01]  /*0f70*/  HFMA2 R10, -RZ, RZ, 0.96630859375, -0.0022525787353515625 ;  /* 0x3bbb989dff0a7431 */ /* 0x000fe200000001ff */
[----:B------:R-:W1:Y:S03]  /*0f80*/  LDCU.64 UR10, c[0x0][0x380] ;  /* 0x00007000ff0a77ac */ /* 0x000e660008000a00 */
[----:B0-----:R-:W-:-:S05]  /*0f90*/  IMAD.WIDE.U32 R4, R7, 0x4, R4 ;  /* 0x0000000407047825 */ /* 0x001fca00078e0004 */
[----:B------:R-:W2:Y:S02]  /*0fa0*/  LDG.E R7, desc[UR8][R4.64] ;  /* 0x0000000804077981 */ /* 0x000ea4000c1e1900 */
[----:B--2---:R-:W-:Y:S01]  /*0fb0*/  FADD R9, R7, -R0 ;  /* 0x8000000007097221 */ /* 0x004fe20000000000 */
[----:B------:R-:W-:-:S03]  /*0fc0*/  MOV R7, 0x437c0000 ;  /* 0x437c000000077802 */ /* 0x000fc60000000f00 */
[----:B------:R-:W-:-:S04]  /*0fd0*/  FFMA.SAT R8, R9, R10, 0.5 ;  /* 0x3f00000009087423 */ /* 0x000fc8000000200a */
[----:B------:R-:W-:-:S04]  /*0fe0*/  FFMA.RM R11, R8, R7, 12582913 ;  /* 0x4b400001080b7423 */ /* 0x000fc80000004007 */
[C---:B------:R-:W-:Y:S01]  /*0ff0*/  FADD R8, R11.reuse, -12583039 ;  /* 0xcb40007f0b087421 */ /* 0x040fe20000000000 */
[----:B------:R-:W-:-:S03]  /*1000*/  SHF.L.U32 R11, R11, 0x17, RZ ;  /* 0x000000170b0b7819 */ /* 0x000fc600000006ff */
[----:B------:R-:W-:-:S04]  /*1010*/  FFMA R8, R9, 1.4426950216293334961, -R8 ;  /* 0x3fb8aa3b09087823 */ /* 0x000fc80000000808 */
[----:B------:R-:W-:Y:S01]  /*1020*/  FFMA R12, R9, 1.925963033500011079e-08, R8 ;  /* 0x32a57060090c7823 */ /* 0x000fe20000000008 */
[----:B------:R-:W-:-:S04]  /*1030*/  IADD3 R9, P0, PT, R6, UR4, RZ ;  /* 0x0000000406097c10 */ /* 0x000fc8000ff1e0ff */
[----:B------:R-:W-:Y:S01]  /*1040*/  IADD3.X R14, PT, PT, RZ, RZ, RZ, P0, !PT ;  /* 0x000000ffff0e7210 */ /* 0x000fe200007fe4ff */
[----:B------:R-:W0:Y:S01]  /*1050*/  MUFU.EX2 R12, R12 ;  /* 0x0000000c000c7308 */ /* 0x000e220000000800 */
[----:B-1----:R-:W-:-:S04]  /*1060*/  LEA R8, P0, R9, UR10, 0x2 ;  /* 0x0000000a09087c11 */ /* 0x002fc8000f8010ff */
[----:B------:R-:W-:Y:S01]  /*1070*/  LEA.HI.X R9, R9, UR11, R14, 0x2, P0 ;  /* 0x0000000b09097c11 */ /* 0x000fe200080f140e */
[----:B0-----:R-:W-:-:S05]  /*1080*/  FMUL R11, R11, R12 ;  /* 0x0000000c0b0b7220 */ /* 0x001fca0000400000 */
[----:B------:R0:W-:Y:S04]  /*1090*/  STG.E desc[UR8][R4.64], R11 ;  /* 0x0000000b04007986 */ /* 0x0001e8000c101908 */
[----:B------:R-:W2:Y:S04]  /*10a0*/  LDG.E R13, desc[UR8][R8.64+0x4] ;  /* 0x00000408080d7981 */ /* 0x000ea8000c1e1900 */
[----:B------:R-:W3:Y:S04]  /*10b0*/  LDG.E R15, desc[UR8][R8.64+0x8] ;  /* 0x00000808080f7981 */ /* 0x000ee8000c1e1900 */
[----:B------:R-:W4:Y:S01]  /*10c0*/  LDG.E R17, desc[UR8][R8.64+0xc] ;  /* 0x00000c0808117981 */ /* 0x000f22000c1e1900 */
[----:B------:R-:W-:Y:S01]  /*10d0*/  FADD R3, R3, R11 ;  /* 0x0000000b03037221 */ /* 0x000fe20000000000 */
[----:B------:R-:W-:Y:S01]  /*10e0*/  UIADD3 UR4, UPT, UPT, UR4, 0x4, URZ ;  /* 0x0000000404047890 */ /* 0x000fe2000fffe0ff */
[--C-:B--2---:R-:W-:Y:S01]  /*10f0*/  FADD R13, R13, -R0.reuse ;  /* 0x800000000d0d7221 */ /* 0x104fe20000000000 */
[----:B---3--:R-:W-:-:S03]  /*1100*/  FADD R15, R15, -R0 ;  /* 0x800000000f0f7221 */ /* 0x008fc60000000000 */
[-C--:B------:R-:W-:Y:S01]  /*1110*/  FFMA.SAT R12, R13, R10.reuse, 0.5 ;  /* 0x3f0000000d0c7423 */ /* 0x080fe2000000200a */
[----:B----4-:R-:W-:Y:S01]  /*1120*/  FADD R17, R17, -R0 ;  /* 0x8000000011117221 */ /* 0x010fe20000000000 */
[-C--:B------:R-:W-:Y:S02]  /*1130*/  FFMA.SAT R16, R15, R10.reuse, 0.5 ;  /* 0x3f0000000f107423 */ /* 0x080fe4000000200a */
[-C--:B------:R-:W-:Y:S01]  /*1140*/  FFMA.RM R12, R12, R7.reuse, 12582913 ;  /* 0x4b4000010c0c7423 */ /* 0x080fe20000004007 */
[----:B------:R-:W-:Y:S01]  /*1150*/  FFMA.SAT R10, R17, R10, 0.5 ;  /* 0x3f000000110a7423 */ /* 0x000fe2000000200a */
[-C--:B------:R-:W-:Y:S02]  /*1160*/  FFMA.RM R16, R16, R7.reuse, 12582913 ;  /* 0x4b40000110107423 */ /* 0x080fe40000004007 */
[C---:B------:R-:W-:Y:S01]  /*1170*/  FADD R14, R12.reuse, -12583039 ;  /* 0xcb40007f0c0e7421 */ /* 0x040fe20000000000 */
[----:B------:R-:W-:Y:S01]  /*1180*/  SHF.L.U32 R12, R12, 0x17, RZ ;  /* 0x000000170c0c7819 */ /* 0x000fe200000006ff */
[----:B------:R-:W-:Y:S01]  /*1190*/  FFMA.RM R10, R10, R7, 12582913 ;  /* 0x4b4000010a0a7423 */ /* 0x000fe20000004007 */
[C---:B0-----:R-:W-:Y:S01]  /*11a0*/  FADD R4, R16.reuse, -12583039 ;  /* 0xcb40007f10047421 */ /* 0x041fe20000000000 */
[----:B------:R-:W-:Y:S01]  /*11b0*/  FFMA R14, R13, 1.4426950216293334961, -R14 ;  /* 0x3fb8aa3b0d0e7823 */ /* 0x000fe2000000080e */
[----:B------:R-:W-:Y:S01]  /*11c0*/  SHF.L.U32 R16, R16, 0x17, RZ ;  /* 0x0000001710107819 */ /* 0x000fe200000006ff */
[C---:B------:R-:W-:Y:S01]  /*11d0*/  FADD R18, R10.reuse, -12583039 ;  /* 0xcb40007f0a127421 */ /* 0x040fe20000000000 */
[----:B------:R-:W-:Y:S01]  /*11e0*/  FFMA R4, R15, 1.4426950216293334961, -R4 ;  /* 0x3fb8aa3b0f047823 */ /* 0x000fe20000000804 */
[----:B------:R-:W-:Y:S01]  /*11f0*/  FFMA R14, R13, 1.925963033500011079e-08, R14 ;  /* 0x32a570600d0e7823 */ /* 0x000fe2000000000e */
[----:B------:R-:W-:Y:S01]  /*1200*/  SHF.L.U32 R10, R10, 0x17, RZ ;  /* 0x000000170a0a7819 */ /* 0x000fe200000006ff */
[----:B------:R-:W-:Y:S01]  /*1210*/  FFMA R18, R17, 1.4426950216293334961, -R18 ;  /* 0x3fb8aa3b11127823 */ /* 0x000fe20000000812 */
[----:B------:R-:W-:Y:S01]  /*1220*/  FFMA R4, R15, 1.925963033500011079e-08, R4 ;  /* 0x32a570600f047823 */ /* 0x000fe20000000004 */
[----:B------:R-:W0:Y:S02]  /*1230*/  MUFU.EX2 R5, R14 ;  /* 0x0000000e00057308 */ /* 0x000e240000000800 */
[----:B------:R-:W-:-:S06]  /*1240*/  FFMA R18, R17, 1.925963033500011079e-08, R18 ;  /* 0x32a5706011127823 */ /* 0x000fcc0000000012 */
[----:B------:R-:W1:Y:S08]  /*1250*/  MUFU.EX2 R7, R4 ;  /* 0x0000000400077308 */ /* 0x000e700000000800 */
[----:B------:R-:W2:Y:S01]  /*1260*/  MUFU.EX2 R13, R18 ;  /* 0x00000012000d7308 */ /* 0x000ea20000000800 */
[----:B0-----:R-:W-:-:S04]  /*1270*/  FMUL R5, R12, R5 ;  /* 0x000000050c057220 */ /* 0x001fc80000400000 */
[----:B------:R-:W-:Y:S01]  /*1280*/  FADD R3, R3, R5 ;  /* 0x0000000503037221 */ /* 0x000fe20000000000 */
[----:B------:R3:W-:Y:S01]  /*1290*/  STG.E desc[UR8][R8.64+0x4], R5 ;  /* 0x0000040508007986 */ /* 0x0007e2000c101908 */
[----:B-1----:R-:W-:-:S04]  /*12a0*/  FMUL R7, R16, R7 ;  /* 0x0000000710077220 */ /* 0x002fc80000400000 */
[----:B------:R-:W-:Y:S01]  /*12b0*/  FADD R3, R3, R7 ;  /* 0x0000000703037221 */ /* 0x000fe20000000000 */
[----:B------:R3:W-:Y:S01]  /*12c0*/  STG.E desc[UR8][R8.64+0x8], R7 ;  /* 0x0000080708007986 */ /* 0x0007e2000c101908 */
[----:B--2---:R-:W-:-:S04]  /*12d0*/  FMUL R10, R10, R13 ;  /* 0x0000000d0a0a7220 */ /* 0x004fc80000400000 */
[----:B------:R-:W-:Y:S01]  /*12e0*/  FADD R3, R3, R10 ;  /* 0x0000000a03037221 */ /* 0x000fe20000000000 */
[----:B------:R3:W-:Y:S06]  /*12f0*/  STG.E desc[UR8][R8.64+0xc], R10 ;  /* 0x00000c0a08007986 */ /* 0x0007ec000c101908 */
.L_x_9:
[----:B------:R-:W-:Y:S05]  /*1300*/  BRA.U !UP1, `(.L_x_6) ;  /* 0x0000000109e47547 */ /* 0x000fea000b800000 */
[----:B------:R-:W-:Y:S02]  /*1310*/  UISETP.NE.AND UP0, UPT, UR7, 0x1, UPT ;  /* 0x000000010700788c */ /* 0x000fe4000bf05270 */
[----:B------:R-:W-:-:S04]  /*1320*/  ULOP3.LUT UR5, UR5, 0x1, URZ, 0xc0, !UPT ;  /* 0x0000000105057892 */ /* 0x000fc8000f8ec0ff */
[----:B------:R-:W-:-:S03]  /*1330*/  UISETP.NE.U32.AND UP1, UPT, UR5, 0x1, UPT ;  /* 0x000000010500788c */ /* 0x000fc6000bf25070 */
[----:B------:R-:W-:Y:S08]  /*1340*/  BRA.U !UP0, `(.L_x_10) ;  /* 0x00000001088c7547 */ /* 0x000ff0000b800000 */
[----:B0--3--:R-:W0:Y:S01]  /*1350*/  LDC.64 R4, c[0x0][0x380] ;  /* 0x0000e000ff047b82 */ /* 0x009e220000000a00 */
[----:B------:R-:W-:Y:S01]  /*1360*/  IADD3 R7, PT, PT, R6, UR4, RZ ;  /* 0x0000000406077c10 */ /* 0x000fe2000fffe0ff */
[----:B------:R-:W-:Y:S01]  /*1370*/  HFMA2 R12, -RZ, RZ, 0.96630859375, -0.0022525787353515625 ;  /* 0x3bbb989dff0c7431 */ /* 0x000fe200000001ff */
[----:B------:R-:W-:Y:S01]  /*1380*/  MOV R13, 0x437c0000 ;  /* 0x437c0000000d7802 */ /* 0x000fe20000000f00 */
[----:B------:R-:W1:Y:S02]  /*1390*/  LDCU.64 UR6, c[0x0][0x380] ;  /* 0x00007000ff0677ac */ /* 0x000e640008000a00 */
[----:B0-----:R-:W-:-:S05]  /*13a0*/  IMAD.WIDE.U32 R4, R7, 0x4, R4 ;  /* 0x0000000407047825 */ /* 0x001fca00078e0004 */
[----:B------:R-:W2:Y:S01]  /*13b0*/  LDG.E R7, desc[UR8][R4.64] ;  /* 0x0000000804077981 */ /* 0x000ea2000c1e1900 */
[----:B------:R-:W-:-:S04]  /*13c0*/  IADD3 R11, P0, PT, R6, UR4, RZ ;  /* 0x00000004060b7c10 */ /* 0x000fc8000ff1e0ff */
[----:B------:R-:W-:Y:S01]  /*13d0*/  IADD3.X R14, PT, PT, RZ, RZ, RZ, P0, !PT ;  /* 0x000000ffff0e7210 */ /* 0x000fe200007fe4ff */
[----:B--2---:R-:W-:-:S04]  /*13e0*/  FADD R7, R7, -R0 ;  /* 0x8000000007077221 */ /* 0x004fc80000000000 */
[----:B------:R-:W-:-:S04]  /*13f0*/  FFMA.SAT R8, R7, R12, 0.5 ;  /* 0x3f00000007087423 */ /* 0x000fc8000000200c */
[----:B------:R-:W-:-:S04]  /*1400*/  FFMA.RM R9, R8, R13, 12582913 ;  /* 0x4b40000108097423 */ /* 0x000fc8000000400d */
[C---:B------:R-:W-:Y:S01]  /*1410*/  FADD R8, R9.reuse, -12583039 ;  /* 0xcb40007f09087421 */ /* 0x040fe20000000000 */
[----:B------:R-:W-:-:S03]  /*1420*/  SHF.L.U32 R10, R9, 0x17, RZ ;  /* 0x00000017090a7819 */ /* 0x000fc600000006ff */
[----:B------:R-:W-:-:S04]  /*1430*/  FFMA R8, R7, 1.4426950216293334961, -R8 ;  /* 0x3fb8aa3b07087823 */ /* 0x000fc80000000808 */
[----:B------:R-:W-:Y:S01]  /*1440*/  FFMA R7, R7, 1.925963033500011079e-08, R8 ;  /* 0x32a5706007077823 */ /* 0x000fe20000000008 */
[----:B-1----:R-:W-:-:S04]  /*1450*/  LEA R8, P0, R11, UR6, 0x2 ;  /* 0x000000060b087c11 */ /* 0x002fc8000f8010ff */
[----:B------:R-:W-:Y:S01]  /*1460*/  LEA.HI.X R9, R11, UR7, R14, 0x2, P0 ;  /* 0x000000070b097c11 */ /* 0x000fe200080f140e */
[----:B------:R-:W0:Y:S02]  /*1470*/  MUFU.EX2 R7, R7 ;  /* 0x0000000700077308 */ /* 0x000e240000000800 */
[----:B0-----:R-:W-:-:S05]  /*1480*/  FMUL R10, R10, R7 ;  /* 0x000000070a0a7220 */ /* 0x001fca0000400000 */
[----:B------:R1:W-:Y:S04]  /*1490*/  STG.E desc[UR8][R4.64], R10 ;  /* 0x0000000a04007986 */ /* 0x0003e8000c101908 */
[----:B------:R-:W2:Y:S01]  /*14a0*/  LDG.E R11, desc[UR8][R8.64+0x4] ;  /* 0x00000408080b7981 */ /* 0x000ea2000c1e1900 */
[----:B------:R-:W-:Y:S01]  /*14b0*/  FADD R3, R3, R10 ;  /* 0x0000000a03037221 */ /* 0x000fe20000000000 */
[----:B------:R-:W-:Y:S01]  /*14c0*/  UIADD3 UR4, UPT, UPT, UR4, 0x2, URZ ;  /* 0x0000000204047890 */ /* 0x000fe2000fffe0ff */
[----:B--2---:R-:W-:-:S04]  /*14d0*/  FADD R11, R11, -R0 ;  /* 0x800000000b0b7221 */ /* 0x004fc80000000000 */
[----:B------:R-:W-:-:S04]  /*14e0*/  FFMA.SAT R12, R11, R12, 0.5 ;  /* 0x3f0000000b0c7423 */ /* 0x000fc8000000200c */
[----:B------:R-:W-:-:S04]  /*14f0*/  FFMA.RM R12, R12, R13, 12582913 ;  /* 0x4b4000010c0c7423 */ /* 0x000fc8000000400d */
[C---:B------:R-:W-:Y:S01]  /*1500*/  FADD R14, R12.reuse, -12583039 ;  /* 0xcb40007f0c0e7421 */ /* 0x040fe20000000000 */
[----:B------:R-:W-:-:S03]  /*1510*/  SHF.L.U32 R12, R12, 0x17, RZ ;  /* 0x000000170c0c7819 */ /* 0x000fc600000006ff */
[----:B------:R-:W-:-:S04]  /*1520*/  FFMA R14, R11, 1.4426950216293334961, -R14 ;  /* 0x3fb8aa3b0b0e7823 */ /* 0x000fc8000000080e */
[----:B------:R-:W-:-:S04]  /*1530*/  FFMA R14, R11, 1.925963033500011079e-08, R14 ;  /* 0x32a570600b0e7823 */ /* 0x000fc8000000000e */
[----:B------:R-:W0:Y:S02]  /*1540*/  MUFU.EX2 R7, R14 ;  /* 0x0000000e00077308 */ /* 0x000e240000000800 */
[----:B0-----:R-:W-:-:S04]  /*1550*/  FMUL R7, R12, R7 ;  /* 0x000000070c077220 */ /* 0x001fc80000400000 */
[----:B------:R-:W-:Y:S01]  /*1560*/  FADD R3, R3, R7 ;  /* 0x0000000703037221 */ /* 0x000fe20000000000 */
[----:B------:R1:W-:Y:S06]  /*1570*/  STG.E desc[UR8][R8.64+0x4], R7 ;  /* 0x0000040708007986 */ /* 0x0003ec000c101908 */
.L_x_10:
[----:B------:R-:W-:Y:S05]  /*1580*/  BRA.U UP1, `(.L_x_6) ;  /* 0x0000000101447547 */ /* 0x000fea000b800000 */
[----:B01-3--:R-:W0:Y:S01]  /*1590*/  LDC.64 R4, c[0x0][0x380] ;  /* 0x0000e000ff047b82 */ /* 0x00be220000000a00 */
[----:B------:R-:W-:-:S05]  /*15a0*/  IADD3 R7, PT, PT, R6, UR4, RZ ;  /* 0x0000000406077c10 */ /* 0x000fca000fffe0ff */
[----:B0-----:R-:W-:-:S05]  /*15b0*/  IMAD.WIDE.U32 R4, R7, 0x4, R4 ;  /* 0x0000000407047825 */ /* 0x001fca00078e0004 */
[----:B------:R-:W2:Y:S01]  /*15c0*/  LDG.E R7, desc[UR8][R4.64] ;  /* 0x0000000804077981 */ /* 0x000ea2000c1e1900 */
[----:B------:R-:W-:Y:S01]  /*15d0*/  HFMA2 R6, -RZ, RZ, 0.96630859375, -0.0022525787353515625 ;  /* 0x3bbb989dff067431 */ /* 0x000fe200000001ff */
[----:B------:R-:W-:Y:S01]  /*15e0*/  MOV R9, 0x437c0000 ;  /* 0x437c000000097802 */ /* 0x000fe20000000f00 */
        /* <DEDUP_REMOVED lines=11> */
.L_x_6:
[----:B-1-3--:R-:W1:Y:S02]  /*16a0*/  LDC R9, c[0x0][0x38c] ;  /* 0x0000e300ff097b82 */ /* 0x00ae640000000800 */
[----:B-1----:R-:W-:-:S13]  /*16b0*/  ISETP.GE.AND P0, PT, R9, 0x1, PT ;  /* 0x000000010900780c */ /* 0x002fda0003f06270 */
[----:B------:R-:W-:Y:S05]  /*16c0*/  @!P0 EXIT ;  /* 0x000000000000894d */ /* 0x000fea0003800000 */
[C---:B------:R-:W-:Y:S01]  /*16d0*/  ISETP.GE.U32.AND P0, PT, R9.reuse, 0x10, PT ;  /* 0x000000100900780c */ /* 0x040fe20003f06070 */
[----:B------:R-:W-:Y:S02]  /*16e0*/  HFMA2 R7, -RZ, RZ, 0, 0 ;  /* 0x00000000ff077431 */ /* 0x000fe400000001ff */
[----:B------:R-:W-:Y:S01]  /*16f0*/  IMAD R2, R2, R9, RZ ;  /* 0x0000000902027224 */ /* 0x000fe200078e02ff */
[----:B0-----:R-:W-:-:S09]  /*1700*/  LOP3.LUT R8, R9, 0xf, RZ, 0xc0, !PT ;  /* 0x0000000f09087812 */ /* 0x001fd200078ec0ff */
[----:B------:R-:W-:Y:S05]  /*1710*/  @!P0 BRA `(.L_x_11) ;  /* 0x0000001000108947 */ /* 0x000fea0003800000 */
[----:B--2---:R-:W0:Y:S01]  /*1720*/  LDC.64 R4, c[0x0][0x380] ;  /* 0x0000e000ff047b82 */ /* 0x004e220000000a00 */
[----:B------:R-:W-:-:S04]  /*1730*/  LOP3.LUT R7, R9, 0x7ffffff0, RZ, 0xc0, !PT ;  /* 0x7ffffff009077812 */ /* 0x000fc800078ec0ff */
[----:B------:R-:W-:Y:S01]  /*1740*/  IADD3 R6, PT, PT, -R7, RZ, RZ ;  /* 0x000000ff07067210 */ /* 0x000fe20007ffe1ff */
[----:B0-----:R-:W-:-:S03]  /*1750*/  IMAD.WIDE.U32 R4, R2, 0x4, R4 ;  /* 0x0000000402047825 */ /* 0x001fc600078e0004 */
[----:B------:R-:W-:-:S04]  /*1760*/  IADD3 R0, P0, PT, R4, 0x20, RZ ;  /* 0x0000002004007810 */ /* 0x000fc80007f1e0ff */
[----:B------:R-:W-:-:S09]  /*1770*/  IADD3.X R9, PT, PT, RZ, R5, RZ, P0, !PT ;  /* 0x00000005ff097210 */ /* 0x000fd200007fe4ff */
.L_x_44:
[----:B0-----:R-:W-:Y:S02]  /*1780*/  MOV R4, R0 ;  /* 0x0000000000047202 */ /* 0x001fe40000000f00 */
[----:B------:R-:W-:-:S05]  /*1790*/  MOV R5, R9 ;  /* 0x0000000900057202 */ /* 0x000fca0000000f00 */
[----:B------:R-:W2:Y:S01]  /*17a0*/  LDG.E R0, desc[UR8][R4.64+-0x20] ;  /* 0xffffe00804007981 */ /* 0x000ea2000c1e1900 */
[----:B------:R-:W0:Y:S01]  /*17b0*/  MUFU.RCP R10, R3 ;  /* 0x00000003000a7308 */ /* 0x000e220000001000 */
[----:B------:R-:W-:Y:S01]  /*17c0*/  IADD3 R6, PT, PT, R6, 0x10, RZ ;  /* 0x0000001006067810 */ /* 0x000fe20007ffe0ff */
[----:B------:R-:W-:Y:S03]  /*17d0*/  BSSY.RECONVERGENT B2, `(.L_x_12) ;  /* 0x000000c000027945 */ /* 0x000fe60003800200 */
[----:B------:R-:W-:Y:S01]  /*17e0*/  ISETP.NE.AND P2, PT, R6, RZ, PT ;  /* 0x000000ff0600720c */ /* 0x000fe20003f45270 */
[----:B0-----:R-:W-:-:S04]  /*17f0*/  FFMA R9, R10, -R3, 1 ;  /* 0x3f8000000a097423 */ /* 0x001fc80000000803 */
[----:B------:R-:W-:Y:S01]  /*1800*/  FFMA R9, R10, R9, R10 ;  /* 0x000000090a097223 */ /* 0x000fe2000000000a */
[----:B--2---:R-:W0:Y:S03]  /*1810*/  FCHK P0, R0, R3 ;  /* 0x0000000300007302 */ /* 0x004e260000000000 */
[----:B------:R-:W-:-:S04]  /*1820*/  FFMA R10, R0, R9, RZ ;  /* 0x00000009000a7223 */ /* 0x000fc800000000ff */
[----:B------:R-:W-:-:S04]  /*1830*/  FFMA R11, R10, -R3, R0 ;  /* 0x800000030a0b7223 */ /* 0x000fc80000000000 */
[----:B------:R-:W-:Y:S01]  /*1840*/  FFMA R9, R9, R11, R10 ;  /* 0x0000000b09097223 */ /* 0x000fe2000000000a */
[----:B0-----:R-:W-:Y:S06]  /*1850*/  @!P0 BRA `(.L_x_13) ;  /* 0x00000000000c8947 */ /* 0x001fec0003800000 */
[----:B------:R-:W-:-:S07]  /*1860*/  MOV R12, 0x1880 ;  /* 0x00001880000c7802 */ /* 0x000fce0000000f00 */
[----:B------:R-:W-:Y:S05]  /*1870*/  CALL.REL.NOINC `($__internal_0_$__cuda_sm3x_div_rn_noftz_f32_slowpath) ;  /* 0x0000001c00887944 */ /* 0x000fea0003c00000 */
[----:B------:R-:W-:-:S07]  /*1880*/  MOV R9, R11 ;  /* 0x0000000b00097202 */ /* 0x000fce0000000f00 */
.L_x_13:
[----:B------:R-:W-:Y:S05]  /*1890*/  BSYNC.RECONVERGENT B2 ;  /* 0x0000000000027941 */ /* 0x000fea0003800200 */
.L_x_12:
[----:B------:R-:W2:Y:S01]  /*18a0*/  LDG.E R13, desc[UR8][R4.64+-0x1c] ;  /* 0xffffe408040d7981 */ /* 0x000ea2000c1e1900 */
[----:B------:R-:W0:Y:S01]  /*18b0*/  MUFU.RCP R0, R3 ;  /* 0x0000000300007308 */ /* 0x000e220000001000 */
[----:B------:R-:W-:Y:S02]  /*18c0*/  BSSY.RECONVERGENT B2, `(.L_x_14) ;  /* 0x000000c000027945 */ /* 0x000fe40003800200 */
[----:B------:R1:W-:Y:S01]  /*18d0*/  STG.E desc[UR8][R4.64+-0x20], R9 ;  /* 0xffffe00904007986 */ /* 0x0003e2000c101908 */
[----:B0-----:R-:W-:-:S04]  /*18e0*/  FFMA R11, R0, -R3, 1 ;  /* 0x3f800000000b7423 */ /* 0x001fc80000000803 */
[----:B------:R-:W-:Y:S01]  /*18f0*/  FFMA R0, R0, R11, R0 ;  /* 0x0000000b00007223 */ /* 0x000fe20000000000 */
[----:B--2---:R-:W0:Y:S03]  /*1900*/  FCHK P0, R13, R3 ;  /* 0x000000030d007302 */ /* 0x004e260000000000 */
[----:B------:R-:W-:-:S04]  /*1910*/  FFMA R10, R0, R13, RZ ;  /* 0x0000000d000a7223 */ /* 0x000fc800000000ff */
[----:B------:R-:W-:-:S04]  /*1920*/  FFMA R11, R10, -R3, R13 ;  /* 0x800000030a0b7223 */ /* 0x000fc8000000000d */
[----:B------:R-:W-:Y:S01]  /*1930*/  FFMA R11, R0, R11, R10 ;  /* 0x0000000b000b7223 */ /* 0x000fe2000000000a */
[----:B01----:R-:W-:Y:S06]  /*1940*/  @!P0 BRA `(.L_x_15) ;  /* 0x00000000000c8947 */ /* 0x003fec0003800000 */
[----:B------:R-:W-:Y:S02]  /*1950*/  MOV R0, R13 ;  /* 0x0000000d00007202 */ /* 0x000fe40000000f00 */
[----:B------:R-:W-:-:S07]  /*1960*/  MOV R12, 0x1980 ;  /* 0x00001980000c7802 */ /* 0x000fce0000000f00 */
[----:B------:R-:W-:Y:S05]  /*1970*/  CALL.REL.NOINC `($__internal_0_$__cuda_sm3x_div_rn_noftz_f32_slowpath) ;  /* 0x0000001c00487944 */ /* 0x000fea0003c00000 */
.L_x_15:
[----:B------:R-:W-:Y:S05]  /*1980*/  BSYNC.RECONVERGENT B2 ;  /* 0x0000000000027941 */ /* 0x000fea0003800200 */
.L_x_14:
        /* <DEDUP_REMOVED lines=14> */
[----:B------:R-:W-:-:S07]  /*1a70*/  MOV R9, R11 ;  /* 0x0000000b00097202 */ /* 0x000fce0000000f00 */
.L_x_17:
[----:B------:R-:W-:Y:S05]  /*1a80*/  BSYNC.RECONVERGENT B2 ;  /* 0x0000000000027941 */ /* 0x000fea0003800200 */
.L_x_16:
        /* <DEDUP_REMOVED lines=14> */
.L_x_19:
[----:B------:R-:W-:Y:S05]  /*1b70*/  BSYNC.RECONVERGENT B2 ;  /* 0x0000000000027941 */ /* 0x000fea0003800200 */
.L_x_18:
        /* <DEDUP_REMOVED lines=15> */
.L_x_21:
[----:B------:R-:W-:Y:S05]  /*1c70*/  BSYNC.RECONVERGENT B2 ;  /* 0x0000000000027941 */ /* 0x000fea0003800200 */
.L_x_20:
        /* <DEDUP_REMOVED lines=14> */
.L_x_23:
[----:B------:R-:W-:Y:S05]  /*1d60*/  BSYNC.RECONVERGENT B2 ;  /* 0x0000000000027941 */ /* 0x000fea0003800200 */
.L_x_22:
        /* <DEDUP_REMOVED lines=15> */
.L_x_25:
[----:B------:R-:W-:Y:S05]  /*1e60*/  BSYNC.RECONVERGENT B2 ;  /* 0x0000000000027941 */ /* 0x000fea0003800200 */
.L_x_24:
        /* <DEDUP_REMOVED lines=14> */
.L_x_27:
[----:B------:R-:W-:Y:S05]  /*1f50*/  BSYNC.RECONVERGENT B2 ;  /* 0x0000000000027941 */ /* 0x000fea0003800200 */
.L_x_26:
        /* <DEDUP_REMOVED lines=15> */
.L_x_29:
[----:B------:R-:W-:Y:S05]  /*2050*/  BSYNC.RECONVERGENT B2 ;  /* 0x0000000000027941 */ /* 0x000fea0003800200 */
.L_x_28:
        /* <DEDUP_REMOVED lines=14> */
.L_x_31:
[----:B------:R-:W-:Y:S05]  /*2140*/  BSYNC.RECONVERGENT B2 ;  /* 0x0000000000027941 */ /* 0x000fea0003800200 */
.L_x_30:
        /* <DEDUP_REMOVED lines=15> */
.L_x_33:
[----:B------:R-:W-:Y:S05]  /*2240*/  BSYNC.RECONVERGENT B2 ;  /* 0x0000000000027941 */ /* 0x000fea0003800200 */
.L_x_32:
        /* <DEDUP_REMOVED lines=14> */
.L_x_35:
[----:B------:R-:W-:Y:S05]  /*2330*/  BSYNC.RECONVERGENT B2 ;  /* 0x0000000000027941 */ /* 0x000fea0003800200 */
.L_x_34:
        /* <DEDUP_REMOVED lines=15> */
.L_x_37:
[----:B------:R-:W-:Y:S05]  /*2430*/  BSYNC.RECONVERGENT B2 ;  /* 0x0000000000027941 */ /* 0x000fea0003800200 */
.L_x_36:
        /* <DEDUP_REMOVED lines=14> */
.L_x_39:
[----:B------:R-:W-:Y:S05]  /*2520*/  BSYNC.RECONVERGENT B2 ;  /* 0x0000000000027941 */ /* 0x000fea0003800200 */
.L_x_38:
        /* <DEDUP_REMOVED lines=15> */
.L_x_41:
[----:B------:R-:W-:Y:S05]  /*2620*/  BSYNC.RECONVERGENT B2 ;  /* 0x0000000000027941 */ /* 0x000fea0003800200 */
.L_x_40:
        /* <DEDUP_REMOVED lines=14> */
.L_x_43:
[----:B------:R-:W-:Y:S05]  /*2710*/  BSYNC.RECONVERGENT B2 ;  /* 0x0000000000027941 */ /* 0x000fea0003800200 */
.L_x_42:
[----:B------:R0:W-:Y:S01]  /*2720*/  STG.E desc[UR8][R4.64+0x1c], R11 ;  /* 0x00001c0b04007986 */ /* 0x0001e2000c101908 */
[----:B------:R-:W-:-:S04]  /*2730*/  IADD3 R0, P0, PT, R4, 0x40, RZ ;  /* 0x0000004004007810 */ /* 0x000fc80007f1e0ff */
[----:B------:R-:W-:Y:S01]  /*2740*/  IADD3.X R9, PT, PT, RZ, R5, RZ, P0, !PT ;  /* 0x00000005ff097210 */ /* 0x000fe200007fe4ff */
[----:B------:R-:W-:Y:S08]  /*2750*/  @P2 BRA `(.L_x_44) ;  /* 0xfffffff000082947 */ /* 0x000ff0000383ffff */
.L_x_11:
[----:B------:R-:W-:-:S13]  /*2760*/  ISETP.NE.AND P0, PT, R8, RZ, PT ;  /* 0x000000ff0800720c */ /* 0x000fda0003f05270 */
[----:B------:R-:W-:Y:S05]  /*2770*/  @!P0 EXIT ;  /* 0x000000000000894d */ /* 0x000fea0003800000 */
[----:B------:R-:W1:Y:S01]  /*2780*/  LDCU UR4, c[0x0][0x38c] ;  /* 0x00007180ff0477ac */ /* 0x000e620008000800 */
[----:B------:R-:W-:Y:S01]  /*2790*/  ISETP.GE.U32.AND P0, PT, R8, 0x8, PT ;  /* 0x000000080800780c */ /* 0x000fe20003f06070 */
[----:B-1----:R-:W-:-:S12]  /*27a0*/  ULOP3.LUT UR4, UR4, 0x7, URZ, 0xc0, !UPT ;  /* 0x0000000704047892 */ /* 0x002fd8000f8ec0ff */
[----:B------:R-:W-:Y:S05]  /*27b0*/  @!P0 BRA `(.L_x_45) ;  /* 0x0000000800148947 */ /* 0x000fea0003800000 */
[----:B------:R-:W1:Y:S01]  /*27c0*/  LDC.64 R8, c[0x0][0x380] ;  /* 0x0000e000ff087b82 */ /* 0x000e620000000a00 */
[----:B0-2---:R-:W-:-:S05]  /*27d0*/  IADD3 R5, PT, PT, R2, R7, RZ ;  /* 0x0000000702057210 */ /* 0x005fca0007ffe0ff */
[----:B-1----:R-:W-:-:S05]  /*27e0*/  IMAD.WIDE.U32 R8, R5, 0x4, R8 ;  /* 0x0000000405087825 */ /* 0x002fca00078e0008 */
[----:B------:R-:W2:Y:S01]  /*27f0*/  LDG.E R13, desc[UR8][R8.64] ;  /* 0x00000008080d7981 */ /* 0x000ea2000c1e1900 */
[----:B------:R-:W0:Y:S01]  /*2800*/  MUFU.RCP R0, R3 ;  /* 0x0000000300007308 */ /* 0x000e220000001000 */
[----:B------:R-:W-:Y:S01]  /*2810*/  BSSY.RECONVERGENT B2, `(.L_x_46) ;  /* 0x000000b000027945 */ /* 0x000fe20003800200 */
[----:B0-----:R-:W-:-:S04]  /*2820*/  FFMA R5, R0, -R3, 1 ;  /* 0x3f80000000057423 */ /* 0x001fc80000000803 */
[----:B------:R-:W-:Y:S02]  /*2830*/  FFMA R0, R0, R5, R0 ;  /* 0x0000000500007223 */ /* 0x000fe40000000000 */
[----:B--2---:R-:W0:Y:S02]  /*2840*/  FCHK P0, R13, R3 ;  /* 0x000000030d007302 */ /* 0x004e240000000000 */
[----:B------:R-:W-:-:S04]  /*2850*/  FFMA R4, R0, R13, RZ ;  /* 0x0000000d00047223 */ /* 0x000fc800000000ff */
[----:B------:R-:W-:-:S04]  /*2860*/  FFMA R5, R4, -R3, R13 ;  /* 0x8000000304057223 */ /* 0x000fc8000000000d */
[----:B------:R-:W-:Y:S01]  /*2870*/  FFMA R11, R0, R5, R4 ;  /* 0x00000005000b7223 */ /* 0x000fe20000000004 */
[----:B0-----:R-:W-:Y:S06]  /*2880*/  @!P0 BRA `(.L_x_47) ;  /* 0x00000000000c8947 */ /* 0x001fec0003800000 */
[----:B------:R-:W-:Y:S02]  /*2890*/  MOV R0, R13 ;  /* 0x0000000d00007202 */ /* 0x000fe40000000f00 */
[----:B------:R-:W-:-:S07]  /*28a0*/  MOV R12, 0x28c0 ;  /* 0x000028c0000c7802 */ /* 0x000fce0000000f00 */
[----:B------:R-:W-:Y:S05]  /*28b0*/  CALL.REL.NOINC `($__internal_0_$__cuda_sm3x_div_rn_noftz_f32_slowpath) ;  /* 0x0000000c00787944 */ /* 0x000fea0003c00000 */
.L_x_47:
[----:B------:R-:W-:Y:S05]  /*28c0*/  BSYNC.RECONVERGENT B2 ;  /* 0x0000000000027941 */ /* 0x000fea0003800200 */
.L_x_46:
[----:B------:R-:W0:Y:S01]  /*28d0*/  LDCU.64 UR6, c[0x0][0x380] ;  /* 0x00007000ff0677ac */ /* 0x000e220008000a00 */
[----:B------:R-:W-:Y:S01]  /*28e0*/  IADD3 R0, P0, PT, R2, R7, RZ ;  /* 0x0000000702007210 */ /* 0x000fe20007f1e0ff */
[----:B------:R1:W-:Y:S03]  /*28f0*/  STG.E desc[UR8][R8.64], R11 ;  /* 0x0000000b08007986 */ /* 0x0003e6000c101908 */
[----:B------:R-:W-:Y:S02]  /*2900*/  IADD3.X R5, PT, PT, RZ, RZ, RZ, P0, !PT ;  /* 0x000000ffff057210 */ /* 0x000fe400007fe4ff */
[----:B0-----:R-:W-:-:S04]  /*2910*/  LEA R4, P0, R0, UR6, 0x2 ;  /* 0x0000000600047c11 */ /* 0x001fc8000f8010ff */
[----:B------:R-:W-:-:S05]  /*2920*/  LEA.HI.X R5, R0, UR7, R5, 0x2, P0 ;  /* 0x0000000700057c11 */ /* 0x000fca00080f1405 */
        /* <DEDUP_REMOVED lines=14> */
.L_x_49:
[----:B------:R-:W-:Y:S05]  /*2a10*/  BSYNC.RECONVERGENT B2 ;  /* 0x0000000000027941 */ /* 0x000fea0003800200 */
.L_x_48:
        /* <DEDUP_REMOVED lines=15> */
.L_x_51:
[----:B------:R-:W-:Y:S05]  /*2b10*/  BSYNC.RECONVERGENT B2 ;  /* 0x0000000000027941 */ /* 0x000fea0003800200 */
.L_x_50:
        /* <DEDUP_REMOVED lines=14> */
.L_x_53:
[----:B------:R-:W-:Y:S05]  /*2c00*/  BSYNC.RECONVERGENT B2 ;  /* 0x0000000000027941 */ /* 0x000fea0003800200 */
.L_x_52:
        /* <DEDUP_REMOVED lines=15> */
.L_x_55:
[----:B------:R-:W-:Y:S05]  /*2d00*/  BSYNC.RECONVERGENT B2 ;  /* 0x0000000000027941 */ /* 0x000fea0003800200 */
.L_x_54:
        /* <DEDUP_REMOVED lines=14> */
.L_x_57:
[----:B------:R-:W-:Y:S05]  /*2df0*/  BSYNC.RECONVERGENT B2 ;  /* 0x0000000000027941 */ /* 0x000fea0003800200 */
.L_x_56:
        /* <DEDUP_REMOVED lines=15> */
.L_x_59:
[----:B------:R-:W-:Y:S05]  /*2ef0*/  BSYNC.RECONVERGENT B2 ;  /* 0x0000000000027941 */ /* 0x000fea0003800200 */
.L_x_58:
        /* <DEDUP_REMOVED lines=14> */
.L_x_61:
[----:B------:R-:W-:Y:S05]  /*2fe0*/  BSYNC.RECONVERGENT B2 ;  /* 0x0000000000027941 */ /* 0x000fea0003800200 */
.L_x_60:
[----:B------:R1:W-:Y:S01]  /*2ff0*/  STG.E desc[UR8][R4.64+0x1c], R11 ;  /* 0x00001c0b04007986 */ /* 0x0003e2000c101908 */
[----:B------:R-:W-:-:S07]  /*3000*/  IADD3 R7, PT, PT, R7, 0x8, RZ ;  /* 0x0000000807077810 */ /* 0x000fce0007ffe0ff */
.L_x_45:
[----:B------:R-:W-:-:S13]  /*3010*/  ISETP.NE.AND P0, PT, RZ, UR4, PT ;  /* 0x00000004ff007c0c */ /* 0x000fda000bf05270 */
[----:B------:R-:W-:Y:S05]  /*3020*/  @!P0 EXIT ;  /* 0x000000000000894d */ /* 0x000fea0003800000 */
[----:B------:R-:W3:Y:S01]  /*3030*/  LDCU UR5, c[0x0][0x38c] ;  /* 0x00007180ff0577ac */ /* 0x000ee20008000800 */
[----:B------:R-:W-:Y:S02]  /*3040*/  UISETP.GE.U32.AND UP0, UPT, UR4, 0x4, UPT ;  /* 0x000000040400788c */ /* 0x000fe4000bf06070 */
[----:B---3--:R-:W-:-:S07]  /*3050*/  ULOP3.LUT UR5, UR5, 0x3, URZ, 0xc0, !UPT ;  /* 0x0000000305057892 */ /* 0x008fce000f8ec0ff */
[----:B------:R-:W-:Y:S05]  /*3060*/  BRA.U !UP0, `(.L_x_62) ;  /* 0x00000005081c7547 */ /* 0x000fea000b800000 */
[----:B------:R-:W3:Y:S01]  /*3070*/  LDC.64 R8, c[0x0][0x380] ;  /* 0x0000e000ff087b82 */ /* 0x000ee20000000a00 */
[----:B012---:R-:W-:-:S05]  /*3080*/  IADD3 R5, PT, PT, R2, R7, RZ ;  /* 0x0000000702057210 */ /* 0x007fca0007ffe0ff */
[----:B---3--:R-:W-:-:S05]  /*3090*/  IMAD.WIDE.U32 R8, R5, 0x4, R8 ;  /* 0x0000000405087825 */ /* 0x008fca00078e0008 */
        /* <DEDUP_REMOVED lines=13> */
.L_x_64:
[----:B------:R-:W-:Y:S05]  /*3170*/  BSYNC.RECONVERGENT B2 ;  /* 0x0000000000027941 */ /* 0x000fea0003800200 */
.L_x_63:
        /* <DEDUP_REMOVED lines=20> */
.L_x_66:
[----:B------:R-:W-:Y:S05]  /*32c0*/  BSYNC.RECONVERGENT B2 ;  /* 0x0000000000027941 */ /* 0x000fea0003800200 */
.L_x_65:
        /* <DEDUP_REMOVED lines=15> */
.L_x_68:
[----:B------:R-:W-:Y:S05]  /*33c0*/  BSYNC.RECONVERGENT B2 ;  /* 0x0000000000027941 */ /* 0x000fea0003800200 */
.L_x_67:
        /* <DEDUP_REMOVED lines=14> */
.L_x_70:
[----:B------:R-:W-:Y:S05]  /*34b0*/  BSYNC.RECONVERGENT B2 ;  /* 0x0000000000027941 */ /* 0x000fea0003800200 */
.L_x_69:
[----:B------:R3:W-:Y:S01]  /*34c0*/  STG.E desc[UR8][R4.64+0xc], R11 ;  /* 0x00000c0b04007986 */ /* 0x0007e2000c101908 */
[----:B------:R-:W-:-:S07]  /*34d0*/  IADD3 R7, PT, PT, R7, 0x4, RZ ;  /* 0x0000000407077810 */ /* 0x000fce0007ffe0ff */
.L_x_62:
[----:B------:R-:W-:-:S13]  /*34e0*/  ISETP.NE.AND P0, PT, RZ, UR5, PT ;  /* 0x00000005ff007c0c */ /* 0x000fda000bf05270 */
[----:B------:R-:W-:Y:S05]  /*34f0*/  @!P0 EXIT ;  /* 0x000000000000894d */ /* 0x000fea0003800000 */
[----:B0123--:R-:W0:Y:S01]  /*3500*/  LDC.64 R4, c[0x0][0x380] ;  /* 0x0000e000ff047b82 */ /* 0x00fe220000000a00 */
[----:B------:R-:W-:Y:S01]  /*3510*/  IADD3 R7, PT, PT, R2, R7, RZ ;  /* 0x0000000702077210 */ /* 0x000fe20007ffe0ff */
[----:B------:R-:W-:-:S04]  /*3520*/  UIADD3 UR4, UPT, UPT, -UR5, URZ, URZ ;  /* 0x000000ff05047290 */ /* 0x000fc8000fffe1ff */
[----:B0-----:R-:W-:-:S08]  /*3530*/  IMAD.WIDE.U32 R4, R7, 0x4, R4 ;  /* 0x0000000407047825 */ /* 0x001fd000078e0004 */
.L_x_73:
[----:B------:R-:W2:Y:S01]  /*3540*/  LDG.E R9, desc[UR8][R4.64] ;  /* 0x0000000804097981 */ /* 0x000ea2000c1e1900 */
[----:B------:R-:W0:Y:S01]  /*3550*/  MUFU.RCP R0, R3 ;  /* 0x0000000300007308 */ /* 0x000e220000001000 */
[----:B------:R-:W-:Y:S01]  /*3560*/  UIADD3 UR4, UPT, UPT, UR4, 0x1, URZ ;  /* 0x0000000104047890 */ /* 0x000fe2000fffe0ff */
[----:B------:R-:W-:Y:S03]  /*3570*/  BSSY.RECONVERGENT B2, `(.L_x_71) ;  /* 0x000000d000027945 */ /* 0x000fe60003800200 */
[----:B------:R-:W-:Y:S01]  /*3580*/  UISETP.NE.AND UP0, UPT, UR4, URZ, UPT ;  /* 0x000000ff0400728c */ /* 0x000fe2000bf05270 */
[----:B0-----:R-:W-:-:S04]  /*3590*/  FFMA R7, R0, -R3, 1 ;  /* 0x3f80000000077423 */ /* 0x001fc80000000803 */
[----:B------:R-:W-:Y:S01]  /*35a0*/  FFMA R0, R0, R7, R0 ;  /* 0x0000000700007223 */ /* 0x000fe20000000000 */
[----:B--2---:R-:W0:Y:S03]  /*35b0*/  FCHK P0, R9, R3 ;  /* 0x0000000309007302 */ /* 0x004e260000000000 */
[----:B------:R-:W-:-:S04]  /*35c0*/  FFMA R2, R0, R9, RZ ;  /* 0x0000000900027223 */ /* 0x000fc800000000ff */
[----:B------:R-:W-:-:S04]  /*35d0*/  FFMA R7, R2, -R3, R9 ;  /* 0x8000000302077223 */ /* 0x000fc80000000009 */
[----:B------:R-:W-:Y:S01]  /*35e0*/  FFMA R7, R0, R7, R2 ;  /* 0x0000000700077223 */ /* 0x000fe20000000002 */
[----:B0-----:R-:W-:Y:S06]  /*35f0*/  @!P0 BRA `(.L_x_72) ;  /* 0x0000000000108947 */ /* 0x001fec0003800000 */
[----:B------:R-:W-:Y:S02]  /*3600*/  MOV R0, R9 ;  /* 0x0000000900007202 */ /* 0x000fe40000000f00 */
[----:B------:R-:W-:-:S07]  /*3610*/  MOV R12, 0x3630 ;  /* 0x00003630000c7802 */ /* 0x000fce0000000f00 */
[----:B------:R-:W-:Y:S05]  /*3620*/  CALL.REL.NOINC `($__internal_0_$__cuda_sm3x_div_rn_noftz_f32_slowpath) ;  /* 0x00000000001c7944 */ /* 0x000fea0003c00000 */
[----:B------:R-:W-:-:S07]  /*3630*/  MOV R7, R11 ;  /* 0x0000000b00077202 */ /* 0x000fce0000000f00 */
.L_x_72:
[----:B------:R-:W-:Y:S05]  /*3640*/  BSYNC.RECONVERGENT B2 ;  /* 0x0000000000027941 */ /* 0x000fea0003800200 */
.L_x_71:
[----:B------:R0:W-:Y:S02]  /*3650*/  STG.E desc[UR8][R4.64], R7 ;  /* 0x0000000704007986 */ /* 0x0001e4000c101908 */
[----:B0-----:R-:W-:-:S04]  /*3660*/  IADD3 R4, P0, PT, R4, 0x4, RZ ;  /* 0x0000000404047810 */ /* 0x001fc80007f1e0ff */
[----:B------:R-:W-:Y:S01]  /*3670*/  IADD3.X R5, PT, PT, RZ, R5, RZ, P0, !PT ;  /* 0x00000005ff057210 */ /* 0x000fe200007fe4ff */
[----:B------:R-:W-:Y:S08]  /*3680*/  BRA.U UP0, `(.L_x_73) ;  /* 0xfffffffd00ac7547 */ /* 0x000ff0000b83ffff */
[----:B------:R-:W-:Y:S05]  /*3690*/  EXIT ;  /* 0x000000000000794d */ /* 0x000fea0003800000 */
        .weak           $__internal_0_$__cuda_sm3x_div_rn_noftz_f32_slowpath
        .type           $__internal_0_$__cuda_sm3x_div_rn_noftz_f32_slowpath,@function
        .size           $__internal_0_$__cuda_sm3x_div_rn_noftz_f32_slowpath,(.L_x_92 - $__internal_0_$__cuda_sm3x_div_rn_noftz_f32_slowpath)
$__internal_0_$__cuda_sm3x_div_rn_noftz_f32_slowpath:
[----:B------:R-:W-:Y:S01]  /*36a0*/  SHF.R.U32.HI R11, RZ, 0x17, R3 ;  /* 0x00000017ff0b7819 */ /* 0x000fe20000011603 */
[----:B------:R-:W-:Y:S01]  /*36b0*/  BSSY.RECONVERGENT B0, `(.L_x_74) ;  /* 0x0000063000007945 */ /* 0x000fe20003800200 */
[----:B------:R-:W-:Y:S02]  /*36c0*/  SHF.R.U32.HI R14, RZ, 0x17, R0 ;  /* 0x00000017ff0e7819 */ /* 0x000fe40000011600 */
[----:B------:R-:W-:Y:S02]  /*36d0*/  LOP3.LUT R11, R11, 0xff, RZ, 0xc0, !PT ;  /* 0x000000ff0b0b7812 */ /* 0x000fe400078ec0ff */
[----:B------:R-:W-:Y:S02]  /*36e0*/  LOP3.LUT R14, R14, 0xff, RZ, 0xc0, !PT ;  /* 0x000000ff0e0e7812 */ /* 0x000fe400078ec0ff */
[----:B------:R-:W-:Y:S02]  /*36f0*/  IADD3 R16, PT, PT, R11, -0x1, RZ ;  /* 0xffffffff0b107810 */ /* 0x000fe40007ffe0ff */
[----:B------:R-:W-:-:S02]  /*3700*/  IADD3 R15, PT, PT, R14, -0x1, RZ ;  /* 0xffffffff0e0f7810 */ /* 0x000fc40007ffe0ff */
[----:B------:R-:W-:Y:S02]  /*3710*/  ISETP.GT.U32.AND P0, PT, R16, 0xfd, PT ;  /* 0x000000fd1000780c */ /* 0x000fe40003f04070 */
[----:B------:R-:W-:Y:S02]  /*3720*/  MOV R13, R3 ;  /* 0x00000003000d7202 */ /* 0x000fe40000000f00 */
[----:B------:R-:W-:-:S13]  /*3730*/  ISETP.GT.U32.OR P0, PT, R15, 0xfd, P0 ;  /* 0x000000fd0f00780c */ /* 0x000fda0000704470 */
[----:B------:R-:W-:Y:S01]  /*3740*/  @!P0 MOV R10, RZ ;  /* 0x000000ff000a8202 */ /* 0x000fe20000000f00 */
[----:B------:R-:W-:Y:S06]  /*3750*/  @!P0 BRA `(.L_x_75) ;  /* 0x00000000005c8947 */ /* 0x000fec0003800000 */
[----:B------:R-:W-:Y:S02]  /*3760*/  FSETP.GTU.FTZ.AND P0, PT, |R0|, +INF , PT ;  /* 0x7f8000000000780b */ /* 0x000fe40003f1c200 */
[----:B------:R-:W-:-:S04]  /*3770*/  FSETP.GTU.FTZ.AND P1, PT, |R3|, +INF , PT ;  /* 0x7f8000000300780b */ /* 0x000fc80003f3c200 */
[----:B------:R-:W-:-:S13]  /*3780*/  PLOP3.LUT P0, PT, P0, P1, PT, 0xf8, 0x8f ;  /* 0x00000000008f781c */ /* 0x000fda0000703f70 */
[----:B------:R-:W-:Y:S05]  /*3790*/  @P0 BRA `(.L_x_76) ;  /* 0x00000004004c0947 */ /* 0x000fea0003800000 */
[----:B------:R-:W-:-:S13]  /*37a0*/  LOP3.LUT P0, RZ, R13, 0x7fffffff, R0, 0xc8, !PT ;  /* 0x7fffffff0dff7812 */ /* 0x000fda000780c800 */
[----:B------:R-:W-:Y:S05]  /*37b0*/  @!P0 BRA `(.L_x_77) ;  /* 0x00000004003c8947 */ /* 0x000fea0003800000 */
[C---:B------:R-:W-:Y:S02]  /*37c0*/  FSETP.NEU.FTZ.AND P3, PT, |R0|.reuse, +INF , PT ;  /* 0x7f8000000000780b */ /* 0x040fe40003f7d200 */
[----:B------:R-:W-:Y:S02]  /*37d0*/  FSETP.NEU.FTZ.AND P1, PT, |R3|, +INF , PT ;  /* 0x7f8000000300780b */ /* 0x000fe40003f3d200 */
[----:B------:R-:W-:-:S11]  /*37e0*/  FSETP.NEU.FTZ.AND P0, PT, |R0|, +INF , PT ;  /* 0x7f8000000000780b */ /* 0x000fd60003f1d200 */
[----:B------:R-:W-:Y:S05]  /*37f0*/  @!P1 BRA !P3, `(.L_x_77) ;  /* 0x00000004002c9947 */ /* 0x000fea0005800000 */
[----:B------:R-:W-:-:S04]  /*3800*/  LOP3.LUT P3, RZ, R0, 0x7fffffff, RZ, 0xc0, !PT ;  /* 0x7fffffff00ff7812 */ /* 0x000fc8000786c0ff */
[----:B------:R-:W-:-:S13]  /*3810*/  PLOP3.LUT P1, PT, P1, P3, PT, 0x2f, 0xf2 ;  /* 0x0000000000f2781c */ /* 0x000fda0000f26577 */
[----:B------:R-:W-:Y:S05]  /*3820*/  @P1 BRA `(.L_x_78) ;  /* 0x0000000400181947 */ /* 0x000fea0003800000 */
[----:B------:R-:W-:-:S04]  /*3830*/  LOP3.LUT P1, RZ, R13, 0x7fffffff, RZ, 0xc0, !PT ;  /* 0x7fffffff0dff7812 */ /* 0x000fc8000782c0ff */
[----:B------:R-:W-:-:S13]  /*3840*/  PLOP3.LUT P0, PT, P0, P1, PT, 0x2f, 0xf2 ;  /* 0x0000000000f2781c */ /* 0x000fda0000702577 */
[----:B------:R-:W-:Y:S05]  /*3850*/  @P0 BRA `(.L_x_79) ;  /* 0x0000000400000947 */ /* 0x000fea0003800000 */
[----:B------:R-:W-:Y:S02]  /*3860*/  ISETP.GE.AND P0, PT, R15, RZ, PT ;  /* 0x000000ff0f00720c */ /* 0x000fe40003f06270 */
[----:B------:R-:W-:-:S11]  /*3870*/  ISETP.GE.AND P1, PT, R16, RZ, PT ;  /* 0x000000ff1000720c */ /* 0x000fd60003f26270 */
[----:B------:R-:W-:Y:S01]  /*3880*/  @P0 MOV R10, RZ ;  /* 0x000000ff000a0202 */ /* 0x000fe20000000f00 */
[----:B------:R-:W-:Y:S01]  /*3890*/  @!P0 FFMA R0, R0, 1.84467440737095516160e+19, RZ ;  /* 0x5f80000000008823 */ /* 0x000fe200000000ff */
[----:B------:R-:W-:Y:S01]  /*38a0*/  @!P0 MOV R10, 0xffffffc0 ;  /* 0xffffffc0000a8802 */ /* 0x000fe20000000f00 */
[----:B------:R-:W-:-:S03]  /*38b0*/  @!P1 FFMA R13, R3, 1.84467440737095516160e+19, RZ ;  /* 0x5f800000030d9823 */ /* 0x000fc600000000ff */
[----:B------:R-:W-:-:S07]  /*38c0*/  @!P1 IADD3 R10, PT, PT, R10, 0x40, RZ ;  /* 0x000000400a0a9810 */ /* 0x000fce0007ffe0ff */
.L_x_75:
[----:B------:R-:W-:Y:S01]  /*38d0*/  LEA R16, R11, 0xc0800000, 0x17 ;  /* 0xc08000000b107811 */ /* 0x000fe200078eb8ff */
[----:B------:R-:W-:Y:S01]  /*38e0*/  BSSY.RECONVERGENT B1, `(.L_x_80) ;  /* 0x0000036000017945 */ /* 0x000fe20003800200 */
[----:B------:R-:W-:Y:S02]  /*38f0*/  IADD3 R14, PT, PT, R14, -0x7f, RZ ;  /* 0xffffff810e0e7810 */ /* 0x000fe40007ffe0ff */
[----:B------:R-:W-:-:S03]  /*3900*/  IADD3 R17, PT, PT, -R16, R13, RZ ;  /* 0x0000000d10117210 */ /* 0x000fc60007ffe1ff */
[C---:B------:R-:W-:Y:S01]  /*3910*/  IMAD R0, R14.reuse, -0x800000, R0 ;  /* 0xff8000000e007824 */ /* 0x040fe200078e0200 */
[----:B------:R0:W1:Y:S01]  /*3920*/  MUFU.RCP R16, R17 ;  /* 0x0000001100107308 */ /* 0x0000620000001000 */
[----:B------:R-:W-:Y:S01]  /*3930*/  FADD.FTZ R15, -R17, -RZ ;  /* 0x800000ff110f7221 */ /* 0x000fe20000010100 */
[----:B0-----:R-:W-:-:S04]  /*3940*/  IADD3 R17, PT, PT, R14, 0x7f, -R11 ;  /* 0x0000007f0e117810 */ /* 0x001fc80007ffe80b */
[----:B------:R-:W-:Y:S01]  /*3950*/  IADD3 R17, PT, PT, R17, R10, RZ ;  /* 0x0000000a11117210 */ /* 0x000fe20007ffe0ff */
[----:B-1----:R-:W-:-:S04]  /*3960*/  FFMA R13, R16, R15, 1 ;  /* 0x3f800000100d7423 */ /* 0x002fc8000000000f */
[----:B------:R-:W-:-:S04]  /*3970*/  FFMA R13, R16, R13, R16 ;  /* 0x0000000d100d7223 */ /* 0x000fc80000000010 */
[----:B------:R-:W-:-:S04]  /*3980*/  FFMA R16, R0, R13, RZ ;  /* 0x0000000d00107223 */ /* 0x000fc800000000ff */
[----:B------:R-:W-:-:S04]  /*3990*/  FFMA R18, R15, R16, R0 ;  /* 0x000000100f127223 */ /* 0x000fc80000000000 */
[----:B------:R-:W-:-:S04]  /*39a0*/  FFMA R16, R13, R18, R16 ;  /* 0x000000120d107223 */ /* 0x000fc80000000010 */
[----:B------:R-:W-:-:S04]  /*39b0*/  FFMA R15, R15, R16, R0 ;  /* 0x000000100f0f7223 */ /* 0x000fc80000000000 */
[----:B------:R-:W-:-:S05]  /*39c0*/  FFMA R0, R13, R15, R16 ;  /* 0x0000000f0d007223 */ /* 0x000fca0000000010 */
[----:B------:R-:W-:-:S04]  /*39d0*/  SHF.R.U32.HI R11, RZ, 0x17, R0 ;  /* 0x00000017ff0b7819 */ /* 0x000fc80000011600 */
[----:B------:R-:W-:-:S04]  /*39e0*/  LOP3.LUT R11, R11, 0xff, RZ, 0xc0, !PT ;  /* 0x000000ff0b0b7812 */ /* 0x000fc800078ec0ff */
[----:B------:R-:W-:-:S04]  /*39f0*/  IADD3 R11, PT, PT, R11, R17, RZ ;  /* 0x000000110b0b7210 */ /* 0x000fc80007ffe0ff */
[----:B------:R-:W-:-:S04]  /*3a00*/  IADD3 R10, PT, PT, R11, -0x1, RZ ;  /* 0xffffffff0b0a7810 */ /* 0x000fc80007ffe0ff */
[----:B------:R-:W-:-:S13]  /*3a10*/  ISETP.GE.U32.AND P0, PT, R10, 0xfe, PT ;  /* 0x000000fe0a00780c */ /* 0x000fda0003f06070 */
[----:B------:R-:W-:Y:S05]  /*3a20*/  @!P0 BRA `(.L_x_81) ;  /* 0x0000000000808947 */ /* 0x000fea0003800000 */
[----:B------:R-:W-:-:S13]  /*3a30*/  ISETP.GT.AND P0, PT, R11, 0xfe, PT ;  /* 0x000000fe0b00780c */ /* 0x000fda0003f04270 */
[----:B------:R-:W-:Y:S05]  /*3a40*/  @P0 BRA `(.L_x_82) ;  /* 0x00000000006c0947 */ /* 0x000fea0003800000 */
[----:B------:R-:W-:-:S13]  /*3a50*/  ISETP.GE.AND P0, PT, R11, 0x1, PT ;  /* 0x000000010b00780c */ /* 0x000fda0003f06270 */
[----:B------:R-:W-:Y:S05]  /*3a60*/  @P0 BRA `(.L_x_83) ;  /* 0x0000000000740947 */ /* 0x000fea0003800000 */
[----:B------:R-:W-:Y:S02]  /*3a70*/  ISETP.GE.AND P0, PT, R11, -0x18, PT ;  /* 0xffffffe80b00780c */ /* 0x000fe40003f06270 */
[----:B------:R-:W-:-:S11]  /*3a80*/  LOP3.LUT R0, R0, 0x80000000, RZ, 0xc0, !PT ;  /* 0x8000000000007812 */ /* 0x000fd600078ec0ff */
[----:B------:R-:W-:Y:S05]  /*3a90*/  @!P0 BRA `(.L_x_83) ;  /* 0x0000000000688947 */ /* 0x000fea0003800000 */
[-CC-:B------:R-:W-:Y:S01]  /*3aa0*/  FFMA.RZ R10, R13, R15.reuse, R16.reuse ;  /* 0x0000000f0d0a7223 */ /* 0x180fe2000000c010 */
[C---:B------:R-:W-:Y:S02]  /*3ab0*/  ISETP.NE.AND P3, PT, R11.reuse, RZ, PT ;  /* 0x000000ff0b00720c */ /* 0x040fe40003f65270 */
[----:B------:R-:W-:Y:S02]  /*3ac0*/  ISETP.NE.AND P1, PT, R11, RZ, PT ;  /* 0x000000ff0b00720c */ /* 0x000fe40003f25270 */
[----:B------:R-:W-:Y:S01]  /*3ad0*/  LOP3.LUT R14, R10, 0x7fffff, RZ, 0xc0, !PT ;  /* 0x007fffff0a0e7812 */ /* 0x000fe200078ec0ff */
[CCC-:B------:R-:W-:Y:S01]  /*3ae0*/  FFMA.RP R10, R13.reuse, R15.reuse, R16.reuse ;  /* 0x0000000f0d0a7223 */ /* 0x1c0fe20000008010 */
[----:B------:R-:W-:Y:S01]  /*3af0*/  FFMA.RM R13, R13, R15, R16 ;  /* 0x0000000f0d0d7223 */ /* 0x000fe20000004010 */
[----:B------:R-:W-:Y:S02]  /*3b00*/  IADD3 R15, PT, PT, R11, 0x20, RZ ;  /* 0x000000200b0f7810 */ /* 0x000fe40007ffe0ff */
[----:B------:R-:W-:-:S02]  /*3b10*/  LOP3.LUT R14, R14, 0x800000, RZ, 0xfc, !PT ;  /* 0x008000000e0e7812 */ /* 0x000fc400078efcff */
[----:B------:R-:W-:Y:S02]  /*3b20*/  IADD3 R11, PT, PT, -R11, RZ, RZ ;  /* 0x000000ff0b0b7210 */ /* 0x000fe40007ffe1ff */
[----:B------:R-:W-:Y:S02]  /*3b30*/  SHF.L.U32 R15, R14, R15, RZ ;  /* 0x0000000f0e0f7219 */ /* 0x000fe400000006ff */
[----:B------:R-:W-:Y:S02]  /*3b40*/  FSETP.NEU.FTZ.AND P0, PT, R10, R13, PT ;  /* 0x0000000d0a00720b */ /* 0x000fe40003f1d000 */
[----:B------:R-:W-:Y:S02]  /*3b50*/  SEL R11, R11, RZ, P3 ;  /* 0x000000ff0b0b7207 */ /* 0x000fe40001800000 */
[----:B------:R-:W-:Y:S02]  /*3b60*/  ISETP.NE.AND P1, PT, R15, RZ, P1 ;  /* 0x000000ff0f00720c */ /* 0x000fe40000f25270 */
[----:B------:R-:W-:-:S02]  /*3b70*/  SHF.R.U32.HI R11, RZ, R11, R14 ;  /* 0x0000000bff0b7219 */ /* 0x000fc4000001160e */
[----:B------:R-:W-:Y:S02]  /*3b80*/  PLOP3.LUT P0, PT, P0, P1, PT, 0xf8, 0x8f ;  /* 0x00000000008f781c */ /* 0x000fe40000703f70 */
[----:B------:R-:W-:Y:S02]  /*3b90*/  SHF.R.U32.HI R13, RZ, 0x1, R11 ;  /* 0x00000001ff0d7819 */ /* 0x000fe4000001160b */
[----:B------:R-:W-:-:S04]  /*3ba0*/  SEL R10, RZ, 0x1, !P0 ;  /* 0x00000001ff0a7807 */ /* 0x000fc80004000000 */
[----:B------:R-:W-:-:S04]  /*3bb0*/  LOP3.LUT R10, R10, 0x1, R13, 0xf8, !PT ;  /* 0x000000010a0a7812 */ /* 0x000fc800078ef80d */
[----:B------:R-:W-:-:S04]  /*3bc0*/  LOP3.LUT R10, R10, R11, RZ, 0xc0, !PT ;  /* 0x0000000b0a0a7212 */ /* 0x000fc800078ec0ff */
[----:B------:R-:W-:-:S04]  /*3bd0*/  IADD3 R13, PT, PT, R13, R10, RZ ;  /* 0x0000000a0d0d7210 */ /* 0x000fc80007ffe0ff */
[----:B------:R-:W-:Y:S01]  /*3be0*/  LOP3.LUT R0, R13, R0, RZ, 0xfc, !PT ;  /* 0x000000000d007212 */ /* 0x000fe200078efcff */
[----:B------:R-:W-:Y:S06]  /*3bf0*/  BRA `(.L_x_83) ;  /* 0x0000000000107947 */ /* 0x000fec0003800000 */
.L_x_82:
[----:B------:R-:W-:-:S04]  /*3c00*/  LOP3.LUT R0, R0, 0x80000000, RZ, 0xc0, !PT ;  /* 0x8000000000007812 */ /* 0x000fc800078ec0ff */
[----:B------:R-:W-:Y:S01]  /*3c10*/  LOP3.LUT R0, R0, 0x7f800000, RZ, 0xfc, !PT ;  /* 0x7f80000000007812 */ /* 0x000fe200078efcff */
[----:B------:R-:W-:Y:S06]  /*3c20*/  BRA `(.L_x_83) ;  /* 0x0000000000047947 */ /* 0x000fec0003800000 */
.L_x_81:
[----:B------:R-:W-:-:S07]  /*3c30*/  LEA R0, R17, R0, 0x17 ;  /* 0x0000000011007211 */ /* 0x000fce00078eb8ff */
.L_x_83:
[----:B------:R-:W-:Y:S05]  /*3c40*/  BSYNC.RECONVERGENT B1 ;  /* 0x0000000000017941 */ /* 0x000fea0003800200 */
.L_x_80:
[----:B------:R-:W-:Y:S05]  /*3c50*/  BRA `(.L_x_84) ;  /* 0x0000000000207947 */ /* 0x000fea0003800000 */
.L_x_79:
[----:B------:R-:W-:-:S04]  /*3c60*/  LOP3.LUT R0, R13, 0x80000000, R0, 0x48, !PT ;  /* 0x800000000d007812 */ /* 0x000fc800078e4800 */
[----:B------:R-:W-:Y:S01]  /*3c70*/  LOP3.LUT R0, R0, 0x7f800000, RZ, 0xfc, !PT ;  /* 0x7f80000000007812 */ /* 0x000fe200078efcff */
[----:B------:R-:W-:Y:S06]  /*3c80*/  BRA `(.L_x_84) ;  /* 0x0000000000147947 */ /* 0x000fec0003800000 */
.L_x_78:
[----:B------:R-:W-:Y:S01]  /*3c90*/  LOP3.LUT R0, R13, 0x80000000, R0, 0x48, !PT ;  /* 0x800000000d007812 */ /* 0x000fe200078e4800 */
[----:B------:R-:W-:Y:S06]  /*3ca0*/  BRA `(.L_x_84) ;  /* 0x00000000000c7947 */ /* 0x000fec0003800000 */
.L_x_77:
[----:B------:R-:W0:Y:S01]  /*3cb0*/  MUFU.RSQ R0, -QNAN ;  /* 0xffc0000000007908 */ /* 0x000e220000001400 */
[----:B------:R-:W-:Y:S05]  /*3cc0*/  BRA `(.L_x_84) ;  /* 0x0000000000047947 */ /* 0x000fea0003800000 */
.L_x_76:
[----:B------:R-:W-:-:S07]  /*3cd0*/  FADD.FTZ R0, R0, R3 ;  /* 0x0000000300007221 */ /* 0x000fce0000010000 */
.L_x_84:
[----:B------:R-:W-:Y:S05]  /*3ce0*/  BSYNC.RECONVERGENT B0 ;  /* 0x0000000000007941 */ /* 0x000fea0003800200 */
.L_x_74:
[----:B------:R-:W-:Y:S01]  /*3cf0*/  HFMA2 R13, -RZ, RZ, 0, 0 ;  /* 0x00000000ff0d7431 */ /* 0x000fe200000001ff */
[----:B0-----:R-:W-:-:S03]  /*3d00*/  MOV R11, R0 ;  /* 0x00000000000b7202 */ /* 0x001fc60000000f00 */
[----:B------:R-:W-:Y:S05]  /*3d10*/  RET.REL.NODEC R12 `(_Z7softmaxPfii) ;  /* 0xffffffc00cb87950 */ /* 0x000fea0003c3ffff */
.L_x_85:
[----:B------:R-:W-:-:S00]  /*3d20*/  BRA `(.L_x_85) ;  /* 0xfffffffc00fc7947 */ /* 0x000fc0000383ffff */
[----:B------:R-:W-:-:S00]  /*3d30*/  NOP ;  /* 0x0000000000007918 */ /* 0x000fc00000000000 */
        /* <DEDUP_REMOVED lines=12> */
.L_x_92:


//--------------------- .text._Z4multPfS_S_iii    --------------------------
	.section	.text._Z4multPfS_S_iii,"ax",@progbits
	.align	128
        .global         _Z4multPfS_S_iii
        .type           _Z4multPfS_S_iii,@function
        .size           _Z4multPfS_S_iii,(.L_x_94 - _Z4multPfS_S_iii)
        .other          _Z4multPfS_S_iii,@"STO_CUDA_ENTRY STV_DEFAULT"
_Z4multPfS_S_iii:
.text._Z4multPfS_S_iii:
[----:B------:R-:W-:Y:S01]  /*0000*/  LDC R1, c[0x0][0x37c] ;  /* 0x0000df00ff017b82 */ /* 0x000fe20000000800 */
[----:B------:R-:W0:Y:S07]  /*0010*/  S2R R5, SR_TID.X ;  /* 0x0000000000057919 */ /* 0x000e2e0000002100 */
[----:B------:R-:W1:Y:S01]  /*0020*/  LDC R19, c[0x0][0x364] ;  /* 0x0000d900ff137b82 */ /* 0x000e620000000800 */
[----:B------:R-:W1:Y:S07]  /*0030*/  S2R R4, SR_TID.Y ;  /* 0x0000000000047919 */ /* 0x000e6e0000002200 */
[----:B------:R-:W0:Y:S08]  /*0040*/  S2UR UR5, SR_CTAID.X ;  /* 0x00000000000579c3 */ /* 0x000e300000002500 */
[----:B------:R-:W0:Y:S08]  /*0050*/  LDC R0, c[0x0][0x360] ;  /* 0x0000d800ff007b82 */ /* 0x000e300000000800 */
[----:B------:R-:W1:Y:S08]  /*0060*/  S2UR UR4, SR_CTAID.Y ;  /* 0x00000000000479c3 */ /* 0x000e700000002600 */
[----:B------:R-:W2:Y:S01]  /*0070*/  LDC.64 R2, c[0x0][0x398] ;  /* 0x0000e600ff027b82 */ /* 0x000ea20000000a00 */
[----:B0-----:R-:W-:-:S02]  /*0080*/  IMAD R0, R0, UR5, R5 ;  /* 0x0000000500007c24 */ /* 0x001fc4000f8e0205 */
[----:B-1----:R-:W-:-:S03]  /*0090*/  IMAD R19, R19, UR4, R4 ;  /* 0x0000000413137c24 */ /* 0x002fc6000f8e0204 */
[----:B--2---:R-:W-:-:S04]  /*00a0*/  ISETP.GE.AND P0, PT, R0, R3, PT ;  /* 0x000000030000720c */ /* 0x004fc80003f06270 */
[----:B------:R-:W-:-:S13]  /*00b0*/  ISETP.GE.OR P0, PT, R19, R2, P0 ;  /* 0x000000021300720c */ /* 0x000fda0000706670 */
[----:B------:R-:W-:Y:S05]  /*00c0*/  @P0 EXIT ;  /* 0x000000000000094d */ /* 0x000fea0003800000 */
[----:B------:R-:W0:Y:S01]  /*00d0*/  LDC R2, c[0x0][0x3a0] ;  /* 0x0000e800ff027b82 */ /* 0x000e220000000800 */
[----:B------:R-:W1:Y:S01]  /*00e0*/  LDCU.64 UR4, c[0x0][0x358] ;  /* 0x00006b00ff0477ac */ /* 0x000e620008000a00 */
[----:B------:R-:W-:Y:S01]  /*00f0*/  HFMA2 R24, -RZ, RZ, 0, 0 ;  /* 0x00000000ff187431 */ /* 0x000fe200000001ff */
[----:B0-----:R-:W-:-:S13]  /*0100*/  ISETP.GE.AND P0, PT, R2, 0x1, PT ;  /* 0x000000010200780c */ /* 0x001fda0003f06270 */
[----:B-1----:R-:W-:Y:S05]  /*0110*/  @!P0 BRA `(.L_x_86) ;  /* 0x0000000400e08947 */ /* 0x002fea0003800000 */
[C---:B------:R-:W-:Y:S01]  /*0120*/  ISETP.GE.U32.AND P1, PT, R2.reuse, 0x8, PT ;  /* 0x000000080200780c */ /* 0x040fe20003f26070 */
[----:B------:R-:W-:Y:S01]  /*0130*/  IMAD R20, R19, R2, RZ ;  /* 0x0000000213147224 */ /* 0x000fe200078e02ff */
[----:B------:R-:W-:Y:S02]  /*0140*/  LOP3.LUT R27, R2, 0x7, RZ, 0xc0, !PT ;  /* 0x00000007021b7812 */ /* 0x000fe400078ec0ff */
[----:B------:R-:W-:Y:S02]  /*0150*/  MOV R24, RZ ;  /* 0x000000ff00187202 */ /* 0x000fe40000000f00 */
[----:B------:R-:W-:Y:S02]  /*0160*/  ISETP.NE.AND P0, PT, R27, RZ, PT ;  /* 0x000000ff1b00720c */ /* 0x000fe40003f05270 */
[----:B------:R-:W-:-:S05]  /*0170*/  MOV R21, RZ ;  /* 0x000000ff00157202 */ /* 0x000fca0000000f00 */
[----:B------:R-:W-:Y:S06]  /*0180*/  @!P1 BRA `(.L_x_87) ;  /* 0x0000000000c49947 */ /* 0x000fec0003800000 */
[----:B------:R-:W0:Y:S01]  /*0190*/  LDC.64 R4, c[0x0][0x380] ;  /* 0x0000e000ff047b82 */ /* 0x000e220000000a00 */
[----:B------:R-:W-:Y:S02]  /*01a0*/  LOP3.LUT R21, R2, 0x7ffffff8, RZ, 0xc0, !PT ;  /* 0x7ffffff802157812 */ /* 0x000fe400078ec0ff */
[----:B------:R-:W-:Y:S02]  /*01b0*/  MOV R24, RZ ;  /* 0x000000ff00187202 */ /* 0x000fe40000000f00 */
[----:B------:R-:W-:Y:S02]  /*01c0*/  MOV R18, R0 ;  /* 0x0000000000127202 */ /* 0x000fe40000000f00 */
[----:B------:R-:W-:Y:S01]  /*01d0*/  IADD3 R22, PT, PT, -R21, RZ, RZ ;  /* 0x000000ff15167210 */ /* 0x000fe20007ffe1ff */
[----:B0-----:R-:W-:-:S03]  /*01e0*/  IMAD.WIDE.U32 R4, R20, 0x4, R4 ;  /* 0x0000000414047825 */ /* 0x001fc600078e0004 */
[----:B------:R-:W-:-:S04]  /*01f0*/  IADD3 R6, P1, PT, R4, 0x10, RZ ;  /* 0x0000001004067810 */ /* 0x000fc80007f3e0ff */
[----:B------:R-:W-:-:S09]  /*0200*/  IADD3.X R7, PT, PT, RZ, R5, RZ, P1, !PT ;  /* 0x00000005ff077210 */ /* 0x000fd20000ffe4ff */
.L_x_88:
[----:B------:R-:W0:Y:S01]  /*0210*/  LDC.64 R16, c[0x0][0x388] ;  /* 0x0000e200ff107b82 */ /* 0x000e220000000a00 */
[----:B------:R-:W-:Y:S02]  /*0220*/  MOV R4, R6 ;  /* 0x0000000600047202 */ /* 0x000fe40000000f00 */
[----:B------:R-:W-:-:S05]  /*0230*/  MOV R5, R7 ;  /* 0x0000000700057202 */ /* 0x000fca0000000f00 */
[----:B------:R-:W2:Y:S04]  /*0240*/  LDG.E R25, desc[UR4][R4.64+-0x10] ;  /* 0xfffff00404197981 */ /* 0x000ea8000c1e1900 */
[----:B------:R-:W3:Y:S04]  /*0250*/  LDG.E R23, desc[UR4][R4.64+-0xc] ;  /* 0xfffff40404177981 */ /* 0x000ee8000c1e1900 */
[----:B------:R-:W4:Y:S04]  /*0260*/  LDG.E R29, desc[UR4][R4.64+-0x8] ;  /* 0xfffff804041d7981 */ /* 0x000f28000c1e1900 */
[----:B------:R-:W5:Y:S01]  /*0270*/  LDG.E R28, desc[UR4][R4.64+-0x4] ;  /* 0xfffffc04041c7981 */ /* 0x000f62000c1e1900 */
[----:B0-----:R-:W-:-:S05]  /*0280*/  IMAD.WIDE R16, R18, 0x4, R16 ;  /* 0x0000000412107825 */ /* 0x001fca00078e0210 */
[----:B------:R0:W2:Y:S01]  /*0290*/  LDG.E R26, desc[UR4][R16.64] ;  /* 0x00000004101a7981 */ /* 0x0000a2000c1e1900 */
[----:B------:R-:W-:-:S04]  /*02a0*/  IMAD.WIDE R14, R3, 0x4, R16 ;  /* 0x00000004030e7825 */ /* 0x000fc800078e0210 */
[C---:B------:R-:W-:Y:S02]  /*02b0*/  IMAD.WIDE R6, R3.reuse, 0x4, R14 ;  /* 0x0000000403067825 */ /* 0x040fe400078e020e */
[----:B------:R-:W3:Y:S02]  /*02c0*/  LDG.E R14, desc[UR4][R14.64] ;  /* 0x000000040e0e7981 */ /* 0x000ee4000c1e1900 */
[C---:B------:R-:W-:Y:S02]  /*02d0*/  IMAD.WIDE R10, R3.reuse, 0x4, R6 ;  /* 0x00000004030a7825 */ /* 0x040fe400078e0206 */
[----:B------:R-:W4:Y:S02]  /*02e0*/  LDG.E R6, desc[UR4][R6.64] ;  /* 0x0000000406067981 */ /* 0x000f24000c1e1900 */
[C---:B------:R-:W-:Y:S02]  /*02f0*/  IMAD.WIDE R8, R3.reuse, 0x4, R10 ;  /* 0x0000000403087825 */ /* 0x040fe400078e020a */
[----:B------:R-:W5:Y:S02]  /*0300*/  LDG.E R10, desc[UR4][R10.64] ;  /* 0x000000040a0a7981 */ /* 0x000f64000c1e1900 */
[----:B------:R-:W-:-:S02]  /*0310*/  IMAD.WIDE R12, R3, 0x4, R8 ;  /* 0x00000004030c7825 */ /* 0x000fc400078e0208 */
[----:B------:R-:W5:Y:S04]  /*0320*/  LDG.E R7, desc[UR4][R4.64] ;  /* 0x0000000404077981 */ /* 0x000f68000c1e1900 */
[----:B------:R-:W5:Y:S01]  /*0330*/  LDG.E R8, desc[UR4][R8.64] ;  /* 0x0000000408087981 */ /* 0x000f62000c1e1900 */
[----:B0-----:R-:W-:-:S03]  /*0340*/  IMAD.WIDE R16, R3, 0x4, R12 ;  /* 0x0000000403107825 */ /* 0x001fc600078e020c */
[----:B------:R-:W5:Y:S04]  /*0350*/  LDG.E R12, desc[UR4][R12.64] ;  /* 0x000000040c0c7981 */ /* 0x000f68000c1e1900 */
[----:B------:R-:W5:Y:S04]  /*0360*/  LDG.E R15, desc[UR4][R16.64] ;  /* 0x00000004100f7981 */ /* 0x000f68000c1e1900 */
[----:B------:R-:W5:Y:S04]  /*0370*/  LDG.E R9, desc[UR4][R4.64+0x4] ;  /* 0x0000040404097981 */ /* 0x000f68000c1e1900 */
[----:B------:R-:W5:Y:S01]  /*0380*/  LDG.E R11, desc[UR4][R4.64+0xc] ;  /* 0x00000c04040b7981 */ /* 0x000f62000c1e1900 */
[----:B--2---:R-:W-:Y:S01]  /*0390*/  FFMA R26, R25, R26, R24 ;  /* 0x0000001a191a7223 */ /* 0x004fe20000000018 */
[----:B------:R-:W-:-:S02]  /*03a0*/  IMAD.WIDE R24, R3, 0x4, R16 ;  /* 0x0000000403187825 */ /* 0x000fc400078e0210 */
[----:B------:R-:W2:Y:S04]  /*03b0*/  LDG.E R16, desc[UR4][R4.64+0x8] ;  /* 0x0000080404107981 */ /* 0x000ea8000c1e1900 */
[----:B------:R-:W2:Y:S01]  /*03c0*/  LDG.E R24, desc[UR4][R24.64] ;  /* 0x0000000418187981 */ /* 0x000ea2000c1e1900 */
[----:B---3--:R-:W-:Y:S01]  /*03d0*/  FFMA R14, R23, R14, R26 ;  /* 0x0000000e170e7223 */ /* 0x008fe2000000001a */
[----:B------:R-:W-:-:S03]  /*03e0*/  IADD3 R22, PT, PT, R22, 0x8, RZ ;  /* 0x0000000816167810 */ /* 0x000fc60007ffe0ff */
[----:B----4-:R-:W-:Y:S01]  /*03f0*/  FFMA R29, R29, R6, R14 ;  /* 0x000000061d1d7223 */ /* 0x010fe2000000000e */
[----:B------:R-:W-:-:S03]  /*0400*/  ISETP.NE.AND P1, PT, R22, RZ, PT ;  /* 0x000000ff1600720c */ /* 0x000fc60003f25270 */
[----:B-----5:R-:W-:Y:S01]  /*0410*/  FFMA R10, R28, R10, R29 ;  /* 0x0000000a1c0a7223 */ /* 0x020fe2000000001d */
[----:B------:R-:W-:-:S03]  /*0420*/  IADD3 R6, P2, PT, R4, 0x20, RZ ;  /* 0x0000002004067810 */ /* 0x000fc60007f5e0ff */
[----:B------:R-:W-:Y:S01]  /*0430*/  FFMA R8, R7, R8, R10 ;  /* 0x0000000807087223 */ /* 0x000fe2000000000a */
[----:B------:R-:W-:Y:S02]  /*0440*/  IADD3.X R7, PT, PT, RZ, R5, RZ, P2, !PT ;  /* 0x00000005ff077210 */ /* 0x000fe400017fe4ff */
[----:B------:R-:W-:Y:S01]  /*0450*/  LEA R18, R3, R18, 0x3 ;  /* 0x0000001203127211 */ /* 0x000fe200078e18ff */
[----:B------:R-:W-:-:S04]  /*0460*/  FFMA R9, R9, R12, R8 ;  /* 0x0000000c09097223 */ /* 0x000fc80000000008 */
[----:B--2---:R-:W-:-:S04]  /*0470*/  FFMA R16, R16, R15, R9 ;  /* 0x0000000f10107223 */ /* 0x004fc80000000009 */
[----:B------:R-:W-:Y:S01]  /*0480*/  FFMA R24, R11, R24, R16 ;  /* 0x000000180b187223 */ /* 0x000fe20000000010 */
[----:B------:R-:W-:Y:S06]  /*0490*/  @P1 BRA `(.L_x_88) ;  /* 0xfffffffc005c1947 */ /* 0x000fec000383ffff */
.L_x_87:
[----:B------:R-:W-:Y:S05]  /*04a0*/  @!P0 BRA `(.L_x_86) ;  /* 0x0000000000fc8947 */ /* 0x000fea0003800000 */
[----:B------:R-:W-:Y:S02]  /*04b0*/  ISETP.GE.U32.AND P1, PT, R27, 0x4, PT ;  /* 0x000000041b00780c */ /* 0x000fe40003f26070 */
[----:B------:R-:W-:-:S04]  /*04c0*/  LOP3.LUT R16, R2, 0x3, RZ, 0xc0, !PT ;  /* 0x0000000302107812 */ /* 0x000fc800078ec0ff */
[----:B------:R-:W-:-:S07]  /*04d0*/  ISETP.NE.AND P0, PT, R16, RZ, PT ;  /* 0x000000ff1000720c */ /* 0x000fce0003f05270 */
[----:B------:R-:W-:Y:S06]  /*04e0*/  @!P1 BRA `(.L_x_89) ;  /* 0x00000000006c9947 */ /* 0x000fec0003800000 */
[----:B------:R-:W0:Y:S01]  /*04f0*/  LDC.64 R6, c[0x0][0x388] ;  /* 0x0000e200ff067b82 */ /* 0x000e220000000a00 */
[----:B------:R-:W1:Y:S01]  /*0500*/  LDCU.64 UR6, c[0x0][0x380] ;  /* 0x00007000ff0677ac */ /* 0x000e620008000a00 */
[----:B------:R-:W-:Y:S01]  /*0510*/  IMAD R9, R21, R3, R0 ;  /* 0x0000000315097224 */ /* 0x000fe200078e0200 */
[CC--:B------:R-:W-:Y:S02]  /*0520*/  IADD3 R5, PT, PT, R20.reuse, R21.reuse, RZ ;  /* 0x0000001514057210 */ /* 0x0c0fe40007ffe0ff */
[----:B------:R-:W-:-:S03]  /*0530*/  IADD3 R10, P1, PT, R20, R21, RZ ;  /* 0x00000015140a7210 */ /* 0x000fc60007f3e0ff */
[----:B------:R-:W2:Y:S01]  /*0540*/  LDC.64 R14, c[0x0][0x380] ;  /* 0x0000e000ff0e7b82 */ /* 0x000ea20000000a00 */
[----:B0-----:R-:W-:-:S04]  /*0550*/  IMAD.WIDE R6, R9, 0x4, R6 ;  /* 0x0000000409067825 */ /* 0x001fc800078e0206 */
[----:B------:R-:W-:Y:S02]  /*0560*/  IMAD.WIDE R8, R3, 0x4, R6 ;  /* 0x0000000403087825 */ /* 0x000fe400078e0206 */
[----:B------:R-:W3:Y:S02]  /*0570*/  LDG.E R6, desc[UR4][R6.64] ;  /* 0x0000000406067981 */ /* 0x000ee4000c1e1900 */
[----:B--2---:R-:W-:Y:S01]  /*0580*/  IMAD.WIDE.U32 R14, R5, 0x4, R14 ;  /* 0x00000004050e7825 */ /* 0x004fe200078e000e */
[----:B------:R-:W-:Y:S02]  /*0590*/  IADD3.X R5, PT, PT, RZ, RZ, RZ, P1, !PT ;  /* 0x000000ffff057210 */ /* 0x000fe40000ffe4ff */
[----:B-1----:R-:W-:-:S03]  /*05a0*/  LEA R4, P1, R10, UR6, 0x2 ;  /* 0x000000060a047c11 */ /* 0x002fc6000f8210ff */
[----:B------:R-:W3:Y:S01]  /*05b0*/  LDG.E R15, desc[UR4][R14.64] ;  /* 0x000000040e0f7981 */ /* 0x000ee2000c1e1900 */
[----:B------:R-:W-:Y:S01]  /*05c0*/  LEA.HI.X R5, R10, UR7, R5, 0x2, P1 ;  /* 0x000000070a057c11 */ /* 0x000fe200088f1405 */
[C---:B------:R-:W-:Y:S02]  /*05d0*/  IMAD.WIDE R10, R3.reuse, 0x4, R8 ;  /* 0x00000004030a7825 */ /* 0x040fe400078e0208 */
[----:B------:R-:W2:Y:S04]  /*05e0*/  LDG.E R8, desc[UR4][R8.64] ;  /* 0x0000000408087981 */ /* 0x000ea8000c1e1900 */
[----:B------:R-:W2:Y:S01]  /*05f0*/  LDG.E R17, desc[UR4][R4.64+0x4] ;  /* 0x0000040404117981 */ /* 0x000ea2000c1e1900 */
[----:B------:R-:W-:-:S03]  /*0600*/  IMAD.WIDE R12, R3, 0x4, R10 ;  /* 0x00000004030c7825 */ /* 0x000fc600078e020a */
[----:B------:R-:W4:Y:S04]  /*0610*/  LDG.E R22, desc[UR4][R10.64] ;  /* 0x000000040a167981 */ /* 0x000f28000c1e1900 */
[----:B------:R-:W4:Y:S04]  /*0620*/  LDG.E R18, desc[UR4][R4.64+0x8] ;  /* 0x0000080404127981 */ /* 0x000f28000c1e1900 */
[----:B------:R-:W5:Y:S04]  /*0630*/  LDG.E R26, desc[UR4][R4.64+0xc] ;  /* 0x00000c04041a7981 */ /* 0x000f68000c1e1900 */
[----:B------:R-:W5:Y:S01]  /*0640*/  LDG.E R12, desc[UR4][R12.64] ;  /* 0x000000040c0c7981 */ /* 0x000f62000c1e1900 */
[----:B------:R-:W-:Y:S01]  /*0650*/  IADD3 R21, PT, PT, R21, 0x4, RZ ;  /* 0x0000000415157810 */ /* 0x000fe20007ffe0ff */
[----:B---3--:R-:W-:-:S04]  /*0660*/  FFMA R24, R15, R6, R24 ;  /* 0x000000060f187223 */ /* 0x008fc80000000018 */
[----:B--2---:R-:W-:-:S04]  /*0670*/  FFMA R17, R17, R8, R24 ;  /* 0x0000000811117223 */ /* 0x004fc80000000018 */
[----:B----4-:R-:W-:-:S04]  /*0680*/  FFMA R17, R18, R22, R17 ;  /* 0x0000001612117223 */ /* 0x010fc80000000011 */
[----:B-----5:R-:W-:-:S07]  /*0690*/  FFMA R24, R26, R12, R17 ;  /* 0x0000000c1a187223 */ /* 0x020fce0000000011 */
.L_x_89:
[----:B------:R-:W-:Y:S05]  /*06a0*/  @!P0 BRA `(.L_x_86) ;  /* 0x00000000007c8947 */ /* 0x000fea0003800000 */
[----:B------:R-:W-:Y:S01]  /*06b0*/  ISETP.NE.AND P1, PT, R16, 0x1, PT ;  /* 0x000000011000780c */ /* 0x000fe20003f25270 */
[----:B------:R-:W0:Y:S01]  /*06c0*/  LDC.64 R12, c[0x0][0x380] ;  /* 0x0000e000ff0c7b82 */ /* 0x000e220000000a00 */
[----:B------:R-:W-:-:S04]  /*06d0*/  LOP3.LUT R2, R2, 0x1, RZ, 0xc0, !PT ;  /* 0x0000000102027812 */ /* 0x000fc800078ec0ff */
[----:B------:R-:W-:-:S03]  /*06e0*/  ISETP.NE.U32.AND P0, PT, R2, 0x1, PT ;  /* 0x000000010200780c */ /* 0x000fc60003f05070 */
[----:B------:R-:W1:Y:S04]  /*06f0*/  LDC.64 R10, c[0x0][0x388] ;  /* 0x0000e200ff0a7b82 */ /* 0x000e680000000a00 */
[CC--:B------:R-:W-:Y:S02]  /*0700*/  @P1 IADD3 R15, PT, PT, R20.reuse, R21.reuse, RZ ;  /* 0x00000015140f1210 */ /* 0x0c0fe40007ffe0ff */
[----:B------:R-:W-:Y:S02]  /*0710*/  @P1 IADD3 R2, P2, PT, R20, R21, RZ ;  /* 0x0000001514021210 */ /* 0x000fe40007f5e0ff */
[----:B------:R-:W2:Y:S02]  /*0720*/  @P1 LDC.64 R4, c[0x0][0x380] ;  /* 0x0000e000ff041b82 */ /* 0x000ea40000000a00 */
[----:B------:R-:W-:-:S06]  /*0730*/  @P1 IADD3.X R14, PT, PT, RZ, RZ, RZ, P2, !PT ;  /* 0x000000ffff0e1210 */ /* 0x000fcc00017fe4ff */
[----:B------:R-:W3:Y:S01]  /*0740*/  LDC.64 R6, c[0x0][0x380] ;  /* 0x0000e000ff067b82 */ /* 0x000ee20000000a00 */
[----:B0-----:R-:W-:-:S04]  /*0750*/  @P1 IMAD.WIDE.U32 R12, R15, 0x4, R12 ;  /* 0x000000040f0c1825 */ /* 0x001fc800078e000c */
[C---:B------:R-:W-:Y:S01]  /*0760*/  @P1 IMAD R15, R21.reuse, R3, R0 ;  /* 0x00000003150f1224 */ /* 0x040fe200078e0200 */
[----:B------:R-:W-:Y:S01]  /*0770*/  @P1 IADD3 R21, PT, PT, R21, 0x2, RZ ;  /* 0x0000000215151810 */ /* 0x000fe20007ffe0ff */
[----:B------:R-:W4:Y:S01]  /*0780*/  @P1 LDG.E R13, desc[UR4][R12.64] ;  /* 0x000000040c0d1981 */ /* 0x000f22000c1e1900 */
[----:B------:R-:W0:Y:S01]  /*0790*/  LDC.64 R8, c[0x0][0x388] ;  /* 0x0000e200ff087b82 */ /* 0x000e220000000a00 */
[----:B-1----:R-:W-:Y:S01]  /*07a0*/  @P1 IMAD.WIDE R10, R15, 0x4, R10 ;  /* 0x000000040f0a1825 */ /* 0x002fe200078e020a */
[----:B------:R-:W-:Y:S02]  /*07b0*/  @!P0 IADD3 R17, PT, PT, R20, R21, RZ ;  /* 0x0000001514118210 */ /* 0x000fe40007ffe0ff */
[----:B--2---:R-:W-:Y:S01]  /*07c0*/  @P1 LEA R4, P2, R2, R4, 0x2 ;  /* 0x0000000402041211 */ /* 0x004fe200078410ff */
[----:B------:R-:W-:-:S03]  /*07d0*/  @!P0 IMAD R21, R21, R3, R0 ;  /* 0x0000000315158224 */ /* 0x000fc600078e0200 */
[----:B------:R-:W-:Y:S01]  /*07e0*/  @P1 LEA.HI.X R5, R2, R5, R14, 0x2, P2 ;  /* 0x0000000502051211 */ /* 0x000fe200010f140e */
[----:B------:R-:W-:Y:S01]  /*07f0*/  @P1 IMAD.WIDE R14, R3, 0x4, R10 ;  /* 0x00000004030e1825 */ /* 0x000fe200078e020a */
[----:B------:R-:W4:Y:S03]  /*0800*/  @P1 LDG.E R2, desc[UR4][R10.64] ;  /* 0x000000040a021981 */ /* 0x000f26000c1e1900 */
[----:B---3--:R-:W-:Y:S01]  /*0810*/  @!P0 IMAD.WIDE.U32 R6, R17, 0x4, R6 ;  /* 0x0000000411068825 */ /* 0x008fe200078e0006 */
[----:B------:R-:W2:Y:S04]  /*0820*/  @P1 LDG.E R5, desc[UR4][R4.64+0x4] ;  /* 0x0000040404051981 */ /* 0x000ea8000c1e1900 */
[----:B------:R-:W2:Y:S01]  /*0830*/  @P1 LDG.E R14, desc[UR4][R14.64] ;  /* 0x000000040e0e1981 */ /* 0x000ea2000c1e1900 */
[----:B0-----:R-:W-:-:S03]  /*0840*/  @!P0 IMAD.WIDE R8, R21, 0x4, R8 ;  /* 0x0000000415088825 */ /* 0x001fc600078e0208 */
[----:B------:R-:W3:Y:S04]  /*0850*/  @!P0 LDG.E R7, desc[UR4][R6.64] ;  /* 0x0000000406078981 */ /* 0x000ee8000c1e1900 */
[----:B------:R-:W3:Y:S01]  /*0860*/  @!P0 LDG.E R8, desc[UR4][R8.64] ;  /* 0x0000000408088981 */ /* 0x000ee2000c1e1900 */
[----:B----4-:R-:W-:-:S04]  /*0870*/  @P1 FFMA R2, R13, R2, R24 ;  /* 0x000000020d021223 */ /* 0x010fc80000000018 */
[----:B--2---:R-:W-:-:S04]  /*0880*/  @P1 FFMA R24, R5, R14, R2 ;  /* 0x0000000e05181223 */ /* 0x004fc80000000002 */
[----:B---3--:R-:W-:-:S07]  /*0890*/  @!P0 FFMA R24, R7, R8, R24 ;  /* 0x0000000807188223 */ /* 0x008fce0000000018 */
.L_x_86:
[----:B------:R-:W0:Y:S01]  /*08a0*/  LDC.64 R4, c[0x0][0x390] ;  /* 0x0000e400ff047b82 */ /* 0x000e220000000a00 */
[----:B------:R-:W-:-:S04]  /*08b0*/  IMAD R3, R19, R3, R0 ;  /* 0x0000000313037224 */ /* 0x000fc800078e0200 */
[----:B0-----:R-:W-:-:S05]  /*08c0*/  IMAD.WIDE R2, R3, 0x4, R4 ;  /* 0x0000000403027825 */ /* 0x001fca00078e0204 */
[----:B------:R-:W-:Y:S01]  /*08d0*/  STG.E desc[UR4][R2.64], R24 ;  /* 0x0000001802007986 */ /* 0x000fe2000c101904 */
[----:B------:R-:W-:Y:S05]  /*08e0*/  EXIT ;  /* 0x000000000000794d */ /* 0x000fea0003800000 */
.L_x_90:
        /* <DEDUP_REMOVED lines=9> */
.L_x_94:


//--------------------- .text._Z2tpPfS_ii         --------------------------
	.section	.text._Z2tpPfS_ii,"ax",@progbits
	.align	128
        .global         _Z2tpPfS_ii
        .type           _Z2tpPfS_ii,@function
        .size           _Z2tpPfS_ii,(.L_x_95 - _Z2tpPfS_ii)
        .other          _Z2tpPfS_ii,@"STO_CUDA_ENTRY STV_DEFAULT"
_Z2tpPfS_ii:
.text._Z2tpPfS_ii:
[----:B------:R-:W-:Y:S01]  /*0000*/  LDC R1, c[0x0][0x37c] ;  /* 0x0000df00ff017b82 */ /* 0x000fe20000000800 */
[----:B------:R-:W0:Y:S07]  /*0010*/  S2R R2, SR_TID.Y ;  /* 0x0000000000027919 */ /* 0x000e2e0000002200 */
[----:B------:R-:W1:Y:S01]  /*0020*/  LDC R0, c[0x0][0x360] ;  /* 0x0000d800ff007b82 */ /* 0x000e620000000800 */
[----:B------:R-:W2:Y:S01]  /*0030*/  LDCU.64 UR6, c[0x0][0x390] ;  /* 0x00007200ff0677ac */ /* 0x000ea20008000a00 */
[----:B------:R-:W1:Y:S06]  /*0040*/  S2R R3, SR_TID.X ;  /* 0x0000000000037919 */ /* 0x000e6c0000002100 */
[----:B------:R-:W0:Y:S08]  /*0050*/  S2UR UR5, SR_CTAID.Y ;  /* 0x00000000000579c3 */ /* 0x000e300000002600 */
[----:B------:R-:W0:Y:S08]  /*0060*/  LDC R7, c[0x0][0x364] ;  /* 0x0000d900ff077b82 */ /* 0x000e300000000800 */
[----:B------:R-:W1:Y:S01]  /*0070*/  S2UR UR4, SR_CTAID.X ;  /* 0x00000000000479c3 */ /* 0x000e620000002500 */
[----:B0-----:R-:W-:-:S05]  /*0080*/  IMAD R7, R7, UR5, R2 ;  /* 0x0000000507077c24 */ /* 0x001fca000f8e0202 */
[----:B--2---:R-:W-:Y:S01]  /*0090*/  ISETP.GE.AND P0, PT, R7, UR6, PT ;  /* 0x0000000607007c0c */ /* 0x004fe2000bf06270 */
[----:B-1----:R-:W-:-:S05]  /*00a0*/  IMAD R0, R0, UR4, R3 ;  /* 0x0000000400007c24 */ /* 0x002fca000f8e0203 */
[----:B------:R-:W-:-:S13]  /*00b0*/  ISETP.GE.OR P0, PT, R0, UR7, P0 ;  /* 0x0000000700007c0c */ /* 0x000fda0008706670 */
[----:B------:R-:W-:Y:S05]  /*00c0*/  @P0 EXIT ;  /* 0x000000000000094d */ /* 0x000fea0003800000 */
[----:B------:R-:W0:Y:S01]  /*00d0*/  LDC.64 R2, c[0x0][0x380] ;  /* 0x0000e000ff027b82 */ /* 0x000e220000000a00 */
[----:B------:R-:W1:Y:S01]  /*00e0*/  LDCU.64 UR4, c[0x0][0x358] ;  /* 0x00006b00ff0477ac */ /* 0x000e620008000a00 */
[----:B------:R-:W-:-:S04]  /*00f0*/  IMAD R5, R7, UR7, R0 ;  /* 0x0000000707057c24 */ /* 0x000fc8000f8e0200 */
[----:B0-----:R-:W-:Y:S02]  /*0100*/  IMAD.WIDE R2, R5, 0x4, R2 ;  /* 0x0000000405027825 */ /* 0x001fe400078e0202 */
[----:B------:R-:W0:Y:S04]  /*0110*/  LDC.64 R4, c[0x0][0x388] ;  /* 0x0000e200ff047b82 */ /* 0x000e280000000a00 */
[----:B-1----:R-:W2:Y:S01]  /*0120*/  LDG.E R3, desc[UR4][R2.64] ;  /* 0x0000000402037981 */ /* 0x002ea2000c1e1900 */
[----:B------:R-:W-:-:S04]  /*0130*/  IMAD R7, R0, UR6, R7 ;  /* 0x0000000600077c24 */ /* 0x000fc8000f8e0207 */
[----:B0-----:R-:W-:-:S05]  /*0140*/  IMAD.WIDE R4, R7, 0x4, R4 ;  /* 0x0000000407047825 */ /* 0x001fca00078e0204 */
[----:B--2---:R-:W-:Y:S01]  /*0150*/  STG.E desc[UR4][R4.64], R3 ;  /* 0x0000000304007986 */ /* 0x004fe2000c101904 */
[----:B------:R-:W-:Y:S05]  /*0160*/  EXIT ;  /* 0x000000000000794d */ /* 0x000fea0003800000 */
.L_x_91:
        /* <DEDUP_REMOVED lines=9> */
.L_x_95:


//--------------------- .nv.shared.reserved.0     --------------------------
	.section	.nv.shared.reserved.0,"aw",@nobits
	.weak		__nv_reservedSMEM_offset_0_alias
	.size		__nv_reservedSMEM_offset_0_alias, 0, 64
	.other		__nv_reservedSMEM_offset_0_alias,@"STO_CUDA_RESERVED_SHARED STV_DEFAULT"
__nv_reservedSMEM_offset_0_alias:
	.zero		0
	.zero		64


//--------------------- .nv.constant0._Z7softmaxPfii --------------------------
	.section	.nv.constant0._Z7softmaxPfii,"a",@progbits
	.sectionflags	@""
	.align	4
.nv.constant0._Z7softmaxPfii:
	.zero		912


//--------------------- .nv.constant0._Z4multPfS_S_iii --------------------------
	.section	.nv.constant0._Z4multPfS_S_iii,"a",@progbits
	.sectionflags	@""
	.align	4
.nv.constant0._Z4multPfS_S_iii:
	.zero		932


//--------------------- .nv.constant0._Z2tpPfS_ii --------------------------
	.section	.nv.constant0._Z2tpPfS_ii,"a",@progbits
	.sectionflags	@""
	.align	4
.nv.constant0._Z2tpPfS_ii:
	.zero		920


//--------------------- SYMBOLS --------------------------

	.type		.nv.reservedSmem.offset0,@object
	.size		.nv.reservedSmem.offset0,0x4
